	.target	sm_90a

	.elftype	@"ET_EXEC"


//--------------------- .note.nv.tkinfo           --------------------------
	.section	.note.nv.tkinfo,"",@"SHT_NOTE"
	.sectionflags	@"SHF_NOTE_NV_TKINFO"
	.tkinfo
        /*0018*/ 	.word	0x00000002
        /*0030*/ 	.string	""
        /*0030*/ 	.string	"ptxas"
        /*0030*/ 	.string	"Cuda compilation tools, release 13.0, V13.0.88"
        /*0030*/ 	.string	"Build cuda_13.0.r13.0/compiler.36424714_0"
        /*0030*/ 	.string	"-arch sm_90a -m 64 "



//--------------------- .note.nv.cuinfo           --------------------------
	.section	.note.nv.cuinfo,"",@"SHT_NOTE"
	.sectionflags	@"SHF_NOTE_NV_CUINFO"
        /*0018*/ 	.short	0x0002
        /*001a*/ 	.short	0x005a
        /*001c*/ 	.short	0x0082
	.zero		2


//--------------------- .nv.info                  --------------------------
	.section	.nv.info,"",@"SHT_CUDA_INFO"
	.align	4


	//----- nvinfo : EIATTR_REGCOUNT
	.align		4
        /*0000*/ 	.byte	0x04, 0x2f
        /*0002*/ 	.short	(.L_15 - .L_14)
	.align		4
.L_14:
        /*0004*/ 	.word	index@(_ZN7cutlass13device_kernelINS_4gemm6kernel13GemmUniversalIN4cute5tupleIJiiiiEEENS1_10collective13CollectiveMmaINS1_34MainloopSm90TmaGmmaWarpSpecializedILi3ENS5_IJNS4_1CILi2EEESB_NSA_ILi1EEEEEENS1_35KernelTmaWarpSpecializedCooperativeEEENS5_IJNSA_ILi128EEESG_NSA_ILi64EEEEEEaNS5_IJlSC_lEEEaSJ_NS4_8TiledMMAINS4_8MMA_AtomIJNS4_4SM904GMMA27MMA_64x128x32_S32S8S8_SS_TNEEEENS4_6LayoutINS5_IJSB_SC_SC_EEENS5_IJSC_NSA_ILi0EEESS_EEEEENS5_IJNS4_10UnderscoreESV_SV_EEEEENS4_23SM90_TMA_LOAD_MULTICASTENS4_14ComposedLayoutINS4_7SwizzleILi2ELi4ELi3EEENS4_18smem_ptr_flag_bitsILi8EEENSQ_INS5_IJNSA_ILi8EEESH_EEENS5_IJSH_SC_EEEEEEEvNS4_8identityESY_S18_vS19_EENS_8epilogue10collective6detail29Sm90TmaWarpSpecializedAdapterINS1C_15DefaultEpilogueIaSJ_SJ_NS1B_6thread17LinearCombinationIaLi1EiiLNS1G_9ScaleType4KindE0ELNS_15FloatRoundStyleE2EaEENS1_15EpilogueDefaultEEEEEvvEEEEvNT_6ParamsE)
        /*0008*/ 	.word	0x000000a8


	//----- nvinfo : EIATTR_FRAME_SIZE
	.align		4
.L_15:
        /*000c*/ 	.byte	0x04, 0x11
        /*000e*/ 	.short	(.L_17 - .L_16)
	.align		4
.L_16:
        /*0010*/ 	.word	index@(_ZN7cutlass13device_kernelINS_4gemm6kernel13GemmUniversalIN4cute5tupleIJiiiiEEENS1_10collective13CollectiveMmaINS1_34MainloopSm90TmaGmmaWarpSpecializedILi3ENS5_IJNS4_1CILi2EEESB_NSA_ILi1EEEEEENS1_35KernelTmaWarpSpecializedCooperativeEEENS5_IJNSA_ILi128EEESG_NSA_ILi64EEEEEEaNS5_IJlSC_lEEEaSJ_NS4_8TiledMMAINS4_8MMA_AtomIJNS4_4SM904GMMA27MMA_64x128x32_S32S8S8_SS_TNEEEENS4_6LayoutINS5_IJSB_SC_SC_EEENS5_IJSC_NSA_ILi0EEESS_EEEEENS5_IJNS4_10UnderscoreESV_SV_EEEEENS4_23SM90_TMA_LOAD_MULTICASTENS4_14ComposedLayoutINS4_7SwizzleILi2ELi4ELi3EEENS4_18smem_ptr_flag_bitsILi8EEENSQ_INS5_IJNSA_ILi8EEESH_EEENS5_IJSH_SC_EEEEEEEvNS4_8identityESY_S18_vS19_EENS_8epilogue10collective6detail29Sm90TmaWarpSpecializedAdapterINS1C_15DefaultEpilogueIaSJ_SJ_NS1B_6thread17LinearCombinationIaLi1EiiLNS1G_9ScaleType4KindE0ELNS_15FloatRoundStyleE2EaEENS1_15EpilogueDefaultEEEEEvvEEEEvNT_6ParamsE)
        /*0014*/ 	.word	0x00000000


	//----- nvinfo : EIATTR_MIN_STACK_SIZE
	.align		4
.L_17:
        /*0018*/ 	.byte	0x04, 0x12
        /*001a*/ 	.short	(.L_19 - .L_18)
	.align		4
.L_18:
        /*001c*/ 	.word	index@(_ZN7cutlass13device_kernelINS_4gemm6kernel13GemmUniversalIN4cute5tupleIJiiiiEEENS1_10collective13CollectiveMmaINS1_34MainloopSm90TmaGmmaWarpSpecializedILi3ENS5_IJNS4_1CILi2EEESB_NSA_ILi1EEEEEENS1_35KernelTmaWarpSpecializedCooperativeEEENS5_IJNSA_ILi128EEESG_NSA_ILi64EEEEEEaNS5_IJlSC_lEEEaSJ_NS4_8TiledMMAINS4_8MMA_AtomIJNS4_4SM904GMMA27MMA_64x128x32_S32S8S8_SS_TNEEEENS4_6LayoutINS5_IJSB_SC_SC_EEENS5_IJSC_NSA_ILi0EEESS_EEEEENS5_IJNS4_10UnderscoreESV_SV_EEEEENS4_23SM90_TMA_LOAD_MULTICASTENS4_14ComposedLayoutINS4_7SwizzleILi2ELi4ELi3EEENS4_18smem_ptr_flag_bitsILi8EEENSQ_INS5_IJNSA_ILi8EEESH_EEENS5_IJSH_SC_EEEEEEEvNS4_8identityESY_S18_vS19_EENS_8epilogue10collective6detail29Sm90TmaWarpSpecializedAdapterINS1C_15DefaultEpilogueIaSJ_SJ_NS1B_6thread17LinearCombinationIaLi1EiiLNS1G_9ScaleType4KindE0ELNS_15FloatRoundStyleE2EaEENS1_15EpilogueDefaultEEEEEvvEEEEvNT_6ParamsE)
        /*0020*/ 	.word	0x00000000
.L_19:


//--------------------- .nv.compat                --------------------------
	.section	.nv.compat,"",@"SHT_CUDA_COMPAT_INFO"
	.align	4
        /*0000*/ 	.byte	0x02, 0x09, 0x01, 0x00, 0x02, 0x02, 0x04, 0x00, 0x02, 0x05, 0x05, 0x00, 0x03, 0x07, 0x01, 0x01
        /*0010*/ 	.byte	0x02, 0x03, 0x01, 0x00, 0x02, 0x06, 0x01, 0x00, 0x04, 0x0b, 0x08, 0x00, 0x00, 0x00, 0x00, 0x00
        /*0020*/ 	.byte	0x00, 0x00, 0x00, 0x00


//--------------------- .nv.info._ZN7cutlass13device_kernelINS_4gemm6kernel13GemmUniversalIN4cute5tupleIJiiiiEEENS1_10collective13CollectiveMmaINS1_34MainloopSm90TmaGmmaWarpSpecializedILi3ENS5_IJNS4_1CILi2EEESB_NSA_ILi1EEEEEENS1_35KernelTmaWarpSpecializedCooperativeEEENS5_IJNSA_ILi128EEESG_NSA_ILi64EEEEEEaNS5_IJlSC_lEEEaSJ_NS4_8TiledMMAINS4_8MMA_AtomIJNS4_4SM904GMMA27MMA_64x128x32_S32S8S8_SS_TNEEEENS4_6LayoutINS5_IJSB_SC_SC_EEENS5_IJSC_NSA_ILi0EEESS_EEEEENS5_IJNS4_10UnderscoreESV_SV_EEEEENS4_23SM90_TMA_LOAD_MULTICASTENS4_14ComposedLayoutINS4_7SwizzleILi2ELi4ELi3EEENS4_18smem_ptr_flag_bitsILi8EEENSQ_INS5_IJNSA_ILi8EEESH_EEENS5_IJSH_SC_EEEEEEEvNS4_8identityESY_S18_vS19_EENS_8epilogue10collective6detail29Sm90TmaWarpSpecializedAdapterINS1C_15DefaultEpilogueIaSJ_SJ_NS1B_6thread17LinearCombinationIaLi1EiiLNS1G_9ScaleType4KindE0ELNS_15FloatRoundStyleE2EaEENS1_15EpilogueDefaultEEEEEvvEEEEvNT_6ParamsE --------------------------
	.section	.nv.info._ZN7cutlass13device_kernelINS_4gemm6kernel13GemmUniversalIN4cute5tupleIJiiiiEEENS1_10collective13CollectiveMmaINS1_34MainloopSm90TmaGmmaWarpSpecializedILi3ENS5_IJNS4_1CILi2EEESB_NSA_ILi1EEEEEENS1_35KernelTmaWarpSpecializedCooperativeEEENS5_IJNSA_ILi128EEESG_NSA_ILi64EEEEEEaNS5_IJlSC_lEEEaSJ_NS4_8TiledMMAINS4_8MMA_AtomIJNS4_4SM904GMMA27MMA_64x128x32_S32S8S8_SS_TNEEEENS4_6LayoutINS5_IJSB_SC_SC_EEENS5_IJSC_NSA_ILi0EEESS_EEEEENS5_IJNS4_10UnderscoreESV_SV_EEEEENS4_23SM90_TMA_LOAD_MULTICASTENS4_14ComposedLayoutINS4_7SwizzleILi2ELi4ELi3EEENS4_18smem_ptr_flag_bitsILi8EEENSQ_INS5_IJNSA_ILi8EEESH_EEENS5_IJSH_SC_EEEEEEEvNS4_8identityESY_S18_vS19_EENS_8epilogue10collective6detail29Sm90TmaWarpSpecializedAdapterINS1C_15DefaultEpilogueIaSJ_SJ_NS1B_6thread17LinearCombinationIaLi1EiiLNS1G_9ScaleType4KindE0ELNS_15FloatRoundStyleE2EaEENS1_15EpilogueDefaultEEEEEvvEEEEvNT_6ParamsE,"",@"SHT_CUDA_INFO"
	.sectionflags	@""
	.align	4


	//----- nvinfo : EIATTR_CUDA_API_VERSION
	.align		4
        /*0000*/ 	.byte	0x04, 0x37
        /*0002*/ 	.short	(.L_21 - .L_20)
.L_20:
        /*0004*/ 	.word	0x00000082


	//----- nvinfo : EIATTR_KPARAM_INFO
	.align		4
.L_21:
        /*0008*/ 	.byte	0x04, 0x17
        /*000a*/ 	.short	(.L_23 - .L_22)
.L_22:
        /*000c*/ 	.word	0x00000000
        /*0010*/ 	.short	0x0000
        /*0012*/ 	.short	0x0070
        /*0014*/ 	.byte	0x00, 0xf0, 0x01, 0x10


	//----- nvinfo : EIATTR_SPARSE_MMA_MASK
	.align		4
.L_23:
        /*0018*/ 	.byte	0x03, 0x50
        /*001a*/ 	.short	0x0000


	//----- nvinfo : EIATTR_MAXREG_COUNT
	.align		4
        /*001c*/ 	.byte	0x03, 0x1b
        /*001e*/ 	.short	0x00a8


	//----- nvinfo : EIATTR_NUM_BARRIERS
	.align		4
        /*0020*/ 	.byte	0x02, 0x4c
        /*0022*/ 	.byte	0x01
	.zero		1


	//----- nvinfo : EIATTR_EXTERNS
	.align		4
        /*0024*/ 	.byte	0x04, 0x0f
        /*0026*/ 	.short	(.L_25 - .L_24)


	//   ....[0]....
	.align		4
.L_24:
        /*0028*/ 	.word	index@(__assertfail)


	//----- nvinfo : EIATTR_MERCURY_ISA_VERSION
	.align		4
.L_25:
        /*002c*/ 	.byte	0x03, 0x5f
        /*002e*/ 	.short	0x0101


	//----- nvinfo : EIATTR_INT_WARP_WIDE_INSTR_OFFSETS
	.align		4
        /*0030*/ 	.byte	0x04, 0x31
        /*0032*/ 	.short	(.L_27 - .L_26)


	//   ....[0]....
.L_26:
        /*0034*/ 	.word	0x00000460


	//   ....[1]....
        /*0038*/ 	.word	0x00000490


	//   ....[2]....
        /*003c*/ 	.word	0x00000650


	//----- nvinfo : EIATTR_COOP_GROUP_MASK_REGIDS
	.align		4
.L_27:
        /*0040*/ 	.byte	0x04, 0x29
        /*0042*/ 	.short	(.L_29 - .L_28)


	//   ....[0]....
.L_28:
        /*0044*/ 	.word	0xffffffff


	//   ....[1]....
        /*0048*/ 	.word	0xffffffff


	//   ....[2]....
        /*004c*/ 	.word	0xffffffff


	//   ....[3]....
        /*0050*/ 	.word	0xffffffff


	//   ....[4]....
        /*0054*/ 	.word	0xffffffff


	//   ....[5]....
        /*0058*/ 	.word	0xffffffff


	//----- nvinfo : EIATTR_COOP_GROUP_INSTR_OFFSETS
	.align		4
.L_29:
        /*005c*/ 	.byte	0x04, 0x28
        /*005e*/ 	.short	(.L_31 - .L_30)


	//   ....[0]....
.L_30:
        /*0060*/ 	.word	0x00000060


	//   ....[1]....
        /*0064*/ 	.word	0x00000070


	//   ....[2]....
        /*0068*/ 	.word	0x00000130


	//   ....[3]....
        /*006c*/ 	.word	0x000002b0


	//   ....[4]....
        /*0070*/ 	.word	0x000007d0


	//   ....[5]....
        /*0074*/ 	.word	0x00001200


	//----- nvinfo : EIATTR_REG_RECONFIG
	.align		4
.L_31:
        /*0078*/ 	.byte	0x01, 0x54
	.zero		2


	//----- nvinfo : EIATTR_SYSCALL_OFFSETS
	.align		4
        /*007c*/ 	.byte	0x04, 0x46
        /*007e*/ 	.short	(.L_33 - .L_32)


	//   ....[0]....
.L_32:
        /*0080*/ 	.word	0x000013c0


	//----- nvinfo : EIATTR_MBARRIER_INSTR_OFFSETS
	.align		4
.L_33:
        /*0084*/ 	.byte	0x04, 0x39
        /*0086*/ 	.short	(.L_35 - .L_34)


	//   ....[0]....
.L_34:
        /*0088*/ 	.word	0x00000230
        /*008c*/ 	.word	0x000000ff
        /*0090*/ 	.word	0x00000000
        /*0094*/ 	.short	0x0100
        /*0096*/ 	.byte	0x08
	.zero		1


	//   ....[1]....
        /*0098*/ 	.word	0x00000240
        /*009c*/ 	.word	0x000000ff
        /*00a0*/ 	.word	0x00000018
        /*00a4*/ 	.short	0x0100
        /*00a6*/ 	.byte	0x08
	.zero		1


	//   ....[2]....
        /*00a8*/ 	.word	0x00000250
        /*00ac*/ 	.word	0x000000ff
        /*00b0*/ 	.word	0x00000008
        /*00b4*/ 	.short	0x0100
        /*00b6*/ 	.byte	0x08
	.zero		1


	//   ....[3]....
        /*00b8*/ 	.word	0x00000260
        /*00bc*/ 	.word	0x000000ff
        /*00c0*/ 	.word	0x00000020
        /*00c4*/ 	.short	0x0100
        /*00c6*/ 	.byte	0x08
	.zero		1


	//   ....[4]....
        /*00c8*/ 	.word	0x00000270
        /*00cc*/ 	.word	0x000000ff
        /*00d0*/ 	.word	0x00000010
        /*00d4*/ 	.short	0x0100
        /*00d6*/ 	.byte	0x08
	.zero		1


	//   ....[5]....
        /*00d8*/ 	.word	0x00000280
        /*00dc*/ 	.word	0x000000ff
        /*00e0*/ 	.word	0x00000028
        /*00e4*/ 	.short	0x0100
        /*00e6*/ 	.byte	0x08
	.zero		1


	//   ....[6]....
        /*00e8*/ 	.word	0x000006d0
        /*00ec*/ 	.word	0x000000ff
        /*00f0*/ 	.word	0x00000040
        /*00f4*/ 	.short	0x0100
        /*00f6*/ 	.byte	0x06
	.zero		1


	//   ....[7]....
        /*00f8*/ 	.word	0x00000760
        /*00fc*/ 	.word	0x000000ff
        /*0100*/ 	.word	0x00000048
        /*0104*/ 	.short	0x0100
        /*0106*/ 	.byte	0x06
	.zero		1


	//   ....[8]....
        /*0108*/ 	.word	0x00001490
        /*010c*/ 	.word	0x00000003
        /*0110*/ 	.word	0x00000000
        /*0114*/ 	.short	0x010a
        /*0116*/ 	.byte	0x3f
	.zero		1


	//   ....[9]....
        /*0118*/ 	.word	0x000014d0
        /*011c*/ 	.word	0x00000003
        /*0120*/ 	.word	0x00000000
        /*0124*/ 	.short	0x010a
        /*0126*/ 	.byte	0x3f
	.zero		1


	//   ....[10]....
        /*0128*/ 	.word	0x000017a0
        /*012c*/ 	.word	0x00000005
        /*0130*/ 	.word	0x00000000
        /*0134*/ 	.short	0x010a
        /*0136*/ 	.byte	0x3f
	.zero		1


	//   ....[11]....
        /*0138*/ 	.word	0x000017e0
        /*013c*/ 	.word	0x00000005
        /*0140*/ 	.word	0x00000000
        /*0144*/ 	.short	0x010a
        /*0146*/ 	.byte	0x3f
	.zero		1


	//   ....[12]....
        /*0148*/ 	.word	0x00001940
        /*014c*/ 	.word	0x00000005
        /*0150*/ 	.word	0x00000000
        /*0154*/ 	.short	0x0101
        /*0156*/ 	.byte	0x3f
	.zero		1


	//   ....[13]....
        /*0158*/ 	.word	0x00001b60
        /*015c*/ 	.word	0x00000003
        /*0160*/ 	.word	0x00000000
        /*0164*/ 	.short	0x0101
        /*0166*/ 	.byte	0x3f
	.zero		1


	//   ....[14]....
        /*0168*/ 	.word	0x00006150
        /*016c*/ 	.word	0x0000000e
        /*0170*/ 	.word	0x00000018
        /*0174*/ 	.short	0x010a
        /*0176*/ 	.byte	0x3f
	.zero		1


	//   ....[15]....
        /*0178*/ 	.word	0x000064d0
        /*017c*/ 	.word	0x00000006
        /*0180*/ 	.word	0x00000048
        /*0184*/ 	.short	0x0101
        /*0186*/ 	.byte	0x3f
	.zero		1


	//   ....[16]....
        /*0188*/ 	.word	0x00006c00
        /*018c*/ 	.word	0x00000007
        /*0190*/ 	.word	0x00000000
        /*0194*/ 	.short	0x010a
        /*0196*/ 	.byte	0x3f
	.zero		1


	//   ....[17]....
        /*0198*/ 	.word	0x00006c80
        /*019c*/ 	.word	0x00000009
        /*01a0*/ 	.word	0x00000000
        /*01a4*/ 	.short	0x010a
        /*01a6*/ 	.byte	0x3f
	.zero		1


	//   ....[18]....
        /*01a8*/ 	.word	0x00006d10
        /*01ac*/ 	.word	0x00000003
        /*01b0*/ 	.word	0x00000000
        /*01b4*/ 	.short	0x010a
        /*01b6*/ 	.byte	0x3f
	.zero		1


	//   ....[19]....
        /*01b8*/ 	.word	0x00006d70
        /*01bc*/ 	.word	0x00000003
        /*01c0*/ 	.word	0x00000000
        /*01c4*/ 	.short	0x010a
        /*01c6*/ 	.byte	0x3f
	.zero		1


	//   ....[20]....
        /*01c8*/ 	.word	0x00006dc0
        /*01cc*/ 	.word	0x00000005
        /*01d0*/ 	.word	0x00000000
        /*01d4*/ 	.short	0x010a
        /*01d6*/ 	.byte	0x3f
	.zero		1


	//   ....[21]....
        /*01d8*/ 	.word	0x00006e90
        /*01dc*/ 	.word	0x0000000e
        /*01e0*/ 	.word	0x00000018
        /*01e4*/ 	.short	0x010a
        /*01e6*/ 	.byte	0x3f
	.zero		1


	//   ....[22]....
        /*01e8*/ 	.word	0x00006f60
        /*01ec*/ 	.word	0x00000007
        /*01f0*/ 	.word	0x00000000
        /*01f4*/ 	.short	0x010a
        /*01f6*/ 	.byte	0x3f
	.zero		1


	//   ....[23]....
        /*01f8*/ 	.word	0x00006fb0
        /*01fc*/ 	.word	0x00000009
        /*0200*/ 	.word	0x00000000
        /*0204*/ 	.short	0x010a
        /*0206*/ 	.byte	0x3f
	.zero		1


	//----- nvinfo : EIATTR_NUM_MBARRIERS
	.align		4
.L_35:
        /*0208*/ 	.byte	0x03, 0x38
        /*020a*/ 	.short	0x0008


	//----- nvinfo : EIATTR_EXIT_INSTR_OFFSETS
	.align		4
        /*020c*/ 	.byte	0x04, 0x1c
        /*020e*/ 	.short	(.L_37 - .L_36)


	//   ....[0]....
.L_36:
        /*0210*/ 	.word	0x00000930


	//   ....[1]....
        /*0214*/ 	.word	0x00001140


	//   ....[2]....
        /*0218*/ 	.word	0x00005770


	//   ....[3]....
        /*021c*/ 	.word	0x00005cd0


	//   ....[4]....
        /*0220*/ 	.word	0x00006d60


	//----- nvinfo : EIATTR_MAX_THREADS
	.align		4
.L_37:
        /*0224*/ 	.byte	0x04, 0x05
        /*0226*/ 	.short	(.L_39 - .L_38)
.L_38:
        /*0228*/ 	.word	0x00000180
        /*022c*/ 	.word	0x00000001
        /*0230*/ 	.word	0x00000001


	//----- nvinfo : EIATTR_CRS_STACK_SIZE
	.align		4
.L_39:
        /*0234*/ 	.byte	0x04, 0x1e
        /*0236*/ 	.short	(.L_41 - .L_40)
.L_40:
        /*0238*/ 	.word	0x00000000


	//----- nvinfo : EIATTR_CBANK_PARAM_SIZE
	.align		4
.L_41:
        /*023c*/ 	.byte	0x03, 0x19
        /*023e*/ 	.short	0x0470


	//----- nvinfo : EIATTR_PARAM_CBANK
	.align		4
        /*0240*/ 	.byte	0x04, 0x0a
        /*0242*/ 	.short	(.L_43 - .L_42)
	.align		4
.L_42:
        /*0244*/ 	.word	index@(.nv.constant0._ZN7cutlass13device_kernelINS_4gemm6kernel13GemmUniversalIN4cute5tupleIJiiiiEEENS1_10collective13CollectiveMmaINS1_34MainloopSm90TmaGmmaWarpSpecializedILi3ENS5_IJNS4_1CILi2EEESB_NSA_ILi1EEEEEENS1_35KernelTmaWarpSpecializedCooperativeEEENS5_IJNSA_ILi128EEESG_NSA_ILi64EEEEEEaNS5_IJlSC_lEEEaSJ_NS4_8TiledMMAINS4_8MMA_AtomIJNS4_4SM904GMMA27MMA_64x128x32_S32S8S8_SS_TNEEEENS4_6LayoutINS5_IJSB_SC_SC_EEENS5_IJSC_NSA_ILi0EEESS_EEEEENS5_IJNS4_10UnderscoreESV_SV_EEEEENS4_23SM90_TMA_LOAD_MULTICASTENS4_14ComposedLayoutINS4_7SwizzleILi2ELi4ELi3EEENS4_18smem_ptr_flag_bitsILi8EEENSQ_INS5_IJNSA_ILi8EEESH_EEENS5_IJSH_SC_EEEEEEEvNS4_8identityESY_S18_vS19_EENS_8epilogue10collective6detail29Sm90TmaWarpSpecializedAdapterINS1C_15DefaultEpilogueIaSJ_SJ_NS1B_6thread17LinearCombinationIaLi1EiiLNS1G_9ScaleType4KindE0ELNS_15FloatRoundStyleE2EaEENS1_15EpilogueDefaultEEEEEvvEEEEvNT_6ParamsE)
        /*0248*/ 	.short	0x0210
        /*024a*/ 	.short	0x0470


	//----- nvinfo : EIATTR_SW_WAR
	.align		4
.L_43:
        /*024c*/ 	.byte	0x04, 0x36
        /*024e*/ 	.short	(.L_45 - .L_44)
.L_44:
        /*0250*/ 	.word	0x00000008
.L_45:


//--------------------- .nv.callgraph             --------------------------
	.section	.nv.callgraph,"",@"SHT_CUDA_CALLGRAPH"
	.align	4
	.sectionentsize	8
	.align		4
        /*0000*/ 	.word	0x00000000
	.align		4
        /*0004*/ 	.word	0xffffffff
	.align		4
        /*0008*/ 	.word	index@(_ZN7cutlass13device_kernelINS_4gemm6kernel13GemmUniversalIN4cute5tupleIJiiiiEEENS1_10collective13CollectiveMmaINS1_34MainloopSm90TmaGmmaWarpSpecializedILi3ENS5_IJNS4_1CILi2EEESB_NSA_ILi1EEEEEENS1_35KernelTmaWarpSpecializedCooperativeEEENS5_IJNSA_ILi128EEESG_NSA_ILi64EEEEEEaNS5_IJlSC_lEEEaSJ_NS4_8TiledMMAINS4_8MMA_AtomIJNS4_4SM904GMMA27MMA_64x128x32_S32S8S8_SS_TNEEEENS4_6LayoutINS5_IJSB_SC_SC_EEENS5_IJSC_NSA_ILi0EEESS_EEEEENS5_IJNS4_10UnderscoreESV_SV_EEEEENS4_23SM90_TMA_LOAD_MULTICASTENS4_14ComposedLayoutINS4_7SwizzleILi2ELi4ELi3EEENS4_18smem_ptr_flag_bitsILi8EEENSQ_INS5_IJNSA_ILi8EEESH_EEENS5_IJSH_SC_EEEEEEEvNS4_8identityESY_S18_vS19_EENS_8epilogue10collective6detail29Sm90TmaWarpSpecializedAdapterINS1C_15DefaultEpilogueIaSJ_SJ_NS1B_6thread17LinearCombinationIaLi1EiiLNS1G_9ScaleType4KindE0ELNS_15FloatRoundStyleE2EaEENS1_15EpilogueDefaultEEEEEvvEEEEvNT_6ParamsE)
	.align		4
        /*000c*/ 	.word	index@(__assertfail)
	.align		4
        /*0010*/ 	.word	0x00000000
	.align		4
        /*0014*/ 	.word	0xfffffffe
	.align		4
        /*0018*/ 	.word	0x00000000
	.align		4
        /*001c*/ 	.word	0xfffffffd
	.align		4
        /*0020*/ 	.word	0x00000000
	.align		4
        /*0024*/ 	.word	0xfffffffc


//--------------------- .nv.constant4             --------------------------
	.section	.nv.constant4,"a",@progbits
	.align	8
	.align		8
.nv.constant4:
        /*0000*/ 	.dword	__assertfail
	.align		8
        /*0008*/ 	.dword	__unnamed_1
	.align		8
        /*0010*/ 	.dword	_ZN39_INTERNAL_e691ab96_4_k_cu_9a301260_53354cuda3std3__45__cpo5beginE
	.align		8
        /*0018*/ 	.dword	_ZN39_INTERNAL_e691ab96_4_k_cu_9a301260_53354cuda3std3__45__cpo3endE
	.align		8
        /*0020*/ 	.dword	_ZN39_INTERNAL_e691ab96_4_k_cu_9a301260_53354cuda3std3__45__cpo6cbeginE
	.align		8
        /*0028*/ 	.dword	_ZN39_INTERNAL_e691ab96_4_k_cu_9a301260_53354cuda3std3__45__cpo4cendE
	.align		8
        /*0030*/ 	.dword	_ZN39_INTERNAL_e691ab96_4_k_cu_9a301260_53354cuda3std3__441_GLOBAL__N__e691ab96_4_k_cu_9a301260_53356ignoreE
	.align		8
        /*0038*/ 	.dword	_ZN39_INTERNAL_e691ab96_4_k_cu_9a301260_53354cuda3std3__419piecewise_constructE
	.align		8
        /*0040*/ 	.dword	_ZN39_INTERNAL_e691ab96_4_k_cu_9a301260_53354cuda3std3__48in_placeE
	.align		8
        /*0048*/ 	.dword	_ZN39_INTERNAL_e691ab96_4_k_cu_9a301260_53354cuda3std6ranges3__45__cpo4swapE
	.align		8
        /*0050*/ 	.dword	_ZN39_INTERNAL_e691ab96_4_k_cu_9a301260_53354cuda3std6ranges3__45__cpo9iter_moveE
	.align		8
        /*0058*/ 	.dword	_ZN39_INTERNAL_e691ab96_4_k_cu_9a301260_53354cute7productE
	.align		8
        /*0060*/ 	.dword	_ZN39_INTERNAL_e691ab96_4_k_cu_9a301260_53354cute1_E
	.align		8
        /*0068*/ 	.dword	$str$22
	.align		8
        /*0070*/ 	.dword	$str$23


//--------------------- .text._ZN7cutlass13device_kernelINS_4gemm6kernel13GemmUniversalIN4cute5tupleIJiiiiEEENS1_10collective13CollectiveMmaINS1_34MainloopSm90TmaGmmaWarpSpecializedILi3ENS5_IJNS4_1CILi2EEESB_NSA_ILi1EEEEEENS1_35KernelTmaWarpSpecializedCooperativeEEENS5_IJNSA_ILi128EEESG_NSA_ILi64EEEEEEaNS5_IJlSC_lEEEaSJ_NS4_8TiledMMAINS4_8MMA_AtomIJNS4_4SM904GMMA27MMA_64x128x32_S32S8S8_SS_TNEEEENS4_6LayoutINS5_IJSB_SC_SC_EEENS5_IJSC_NSA_ILi0EEESS_EEEEENS5_IJNS4_10UnderscoreESV_SV_EEEEENS4_23SM90_TMA_LOAD_MULTICASTENS4_14ComposedLayoutINS4_7SwizzleILi2ELi4ELi3EEENS4_18smem_ptr_flag_bitsILi8EEENSQ_INS5_IJNSA_ILi8EEESH_EEENS5_IJSH_SC_EEEEEEEvNS4_8identityESY_S18_vS19_EENS_8epilogue10collective6detail29Sm90TmaWarpSpecializedAdapterINS1C_15DefaultEpilogueIaSJ_SJ_NS1B_6thread17LinearCombinationIaLi1EiiLNS1G_9ScaleType4KindE0ELNS_15FloatRoundStyleE2EaEENS1_15EpilogueDefaultEEEEEvvEEEEvNT_6ParamsE --------------------------
	.section	.text._ZN7cutlass13device_kernelINS_4gemm6kernel13GemmUniversalIN4cute5tupleIJiiiiEEENS1_10collective13CollectiveMmaINS1_34MainloopSm90TmaGmmaWarpSpecializedILi3ENS5_IJNS4_1CILi2EEESB_NSA_ILi1EEEEEENS1_35KernelTmaWarpSpecializedCooperativeEEENS5_IJNSA_ILi128EEESG_NSA_ILi64EEEEEEaNS5_IJlSC_lEEEaSJ_NS4_8TiledMMAINS4_8MMA_AtomIJNS4_4SM904GMMA27MMA_64x128x32_S32S8S8_SS_TNEEEENS4_6LayoutINS5_IJSB_SC_SC_EEENS5_IJSC_NSA_ILi0EEESS_EEEEENS5_IJNS4_10UnderscoreESV_SV_EEEEENS4_23SM90_TMA_LOAD_MULTICASTENS4_14ComposedLayoutINS4_7SwizzleILi2ELi4ELi3EEENS4_18smem_ptr_flag_bitsILi8EEENSQ_INS5_IJNSA_ILi8EEESH_EEENS5_IJSH_SC_EEEEEEEvNS4_8identityESY_S18_vS19_EENS_8epilogue10collective6detail29Sm90TmaWarpSpecializedAdapterINS1C_15DefaultEpilogueIaSJ_SJ_NS1B_6thread17LinearCombinationIaLi1EiiLNS1G_9ScaleType4KindE0ELNS_15FloatRoundStyleE2EaEENS1_15EpilogueDefaultEEEEEvvEEEEvNT_6ParamsE,"ax",@progbits
	.align	128
.text._ZN7cutlass13device_kernelINS_4gemm6kernel13GemmUniversalIN4cute5tupleIJiiiiEEENS1_10collective13CollectiveMmaINS1_34MainloopSm90TmaGmmaWarpSpecializedILi3ENS5_IJNS4_1CILi2EEESB_NSA_ILi1EEEEEENS1_35KernelTmaWarpSpecializedCooperativeEEENS5_IJNSA_ILi128EEESG_NSA_ILi64EEEEEEaNS5_IJlSC_lEEEaSJ_NS4_8TiledMMAINS4_8MMA_AtomIJNS4_4SM904GMMA27MMA_64x128x32_S32S8S8_SS_TNEEEENS4_6LayoutINS5_IJSB_SC_SC_EEENS5_IJSC_NSA_ILi0EEESS_EEEEENS5_IJNS4_10UnderscoreESV_SV_EEEEENS4_23SM90_TMA_LOAD_MULTICASTENS4_14ComposedLayoutINS4_7SwizzleILi2ELi4ELi3EEENS4_18smem_ptr_flag_bitsILi8EEENSQ_INS5_IJNSA_ILi8EEESH_EEENS5_IJSH_SC_EEEEEEEvNS4_8identityESY_S18_vS19_EENS_8epilogue10collective6detail29Sm90TmaWarpSpecializedAdapterINS1C_15DefaultEpilogueIaSJ_SJ_NS1B_6thread17LinearCombinationIaLi1EiiLNS1G_9ScaleType4KindE0ELNS_15FloatRoundStyleE2EaEENS1_15EpilogueDefaultEEEEEvvEEEEvNT_6ParamsE:
        .type           _ZN7cutlass13device_kernelINS_4gemm6kernel13GemmUniversalIN4cute5tupleIJiiiiEEENS1_10collective13CollectiveMmaINS1_34MainloopSm90TmaGmmaWarpSpecializedILi3ENS5_IJNS4_1CILi2EEESB_NSA_ILi1EEEEEENS1_35KernelTmaWarpSpecializedCooperativeEEENS5_IJNSA_ILi128EEESG_NSA_ILi64EEEEEEaNS5_IJlSC_lEEEaSJ_NS4_8TiledMMAINS4_8MMA_AtomIJNS4_4SM904GMMA27MMA_64x128x32_S32S8S8_SS_TNEEEENS4_6LayoutINS5_IJSB_SC_SC_EEENS5_IJSC_NSA_ILi0EEESS_EEEEENS5_IJNS4_10UnderscoreESV_SV_EEEEENS4_23SM90_TMA_LOAD_MULTICASTENS4_14ComposedLayoutINS4_7SwizzleILi2ELi4ELi3EEENS4_18smem_ptr_flag_bitsILi8EEENSQ_INS5_IJNSA_ILi8EEESH_EEENS5_IJSH_SC_EEEEEEEvNS4_8identityESY_S18_vS19_EENS_8epilogue10collective6detail29Sm90TmaWarpSpecializedAdapterINS1C_15DefaultEpilogueIaSJ_SJ_NS1B_6thread17LinearCombinationIaLi1EiiLNS1G_9ScaleType4KindE0ELNS_15FloatRoundStyleE2EaEENS1_15EpilogueDefaultEEEEEvvEEEEvNT_6ParamsE,@function
        .size           _ZN7cutlass13device_kernelINS_4gemm6kernel13GemmUniversalIN4cute5tupleIJiiiiEEENS1_10collective13CollectiveMmaINS1_34MainloopSm90TmaGmmaWarpSpecializedILi3ENS5_IJNS4_1CILi2EEESB_NSA_ILi1EEEEEENS1_35KernelTmaWarpSpecializedCooperativeEEENS5_IJNSA_ILi128EEESG_NSA_ILi64EEEEEEaNS5_IJlSC_lEEEaSJ_NS4_8TiledMMAINS4_8MMA_AtomIJNS4_4SM904GMMA27MMA_64x128x32_S32S8S8_SS_TNEEEENS4_6LayoutINS5_IJSB_SC_SC_EEENS5_IJSC_NSA_ILi0EEESS_EEEEENS5_IJNS4_10UnderscoreESV_SV_EEEEENS4_23SM90_TMA_LOAD_MULTICASTENS4_14ComposedLayoutINS4_7SwizzleILi2ELi4ELi3EEENS4_18smem_ptr_flag_bitsILi8EEENSQ_INS5_IJNSA_ILi8EEESH_EEENS5_IJSH_SC_EEEEEEEvNS4_8identityESY_S18_vS19_EENS_8epilogue10collective6detail29Sm90TmaWarpSpecializedAdapterINS1C_15DefaultEpilogueIaSJ_SJ_NS1B_6thread17LinearCombinationIaLi1EiiLNS1G_9ScaleType4KindE0ELNS_15FloatRoundStyleE2EaEENS1_15EpilogueDefaultEEEEEvvEEEEvNT_6ParamsE,(.L_x_201 - _ZN7cutlass13device_kernelINS_4gemm6kernel13GemmUniversalIN4cute5tupleIJiiiiEEENS1_10collective13CollectiveMmaINS1_34MainloopSm90TmaGmmaWarpSpecializedILi3ENS5_IJNS4_1CILi2EEESB_NSA_ILi1EEEEEENS1_35KernelTmaWarpSpecializedCooperativeEEENS5_IJNSA_ILi128EEESG_NSA_ILi64EEEEEEaNS5_IJlSC_lEEEaSJ_NS4_8TiledMMAINS4_8MMA_AtomIJNS4_4SM904GMMA27MMA_64x128x32_S32S8S8_SS_TNEEEENS4_6LayoutINS5_IJSB_SC_SC_EEENS5_IJSC_NSA_ILi0EEESS_EEEEENS5_IJNS4_10UnderscoreESV_SV_EEEEENS4_23SM90_TMA_LOAD_MULTICASTENS4_14ComposedLayoutINS4_7SwizzleILi2ELi4ELi3EEENS4_18smem_ptr_flag_bitsILi8EEENSQ_INS5_IJNSA_ILi8EEESH_EEENS5_IJSH_SC_EEEEEEEvNS4_8identityESY_S18_vS19_EENS_8epilogue10collective6detail29Sm90TmaWarpSpecializedAdapterINS1C_15DefaultEpilogueIaSJ_SJ_NS1B_6thread17LinearCombinationIaLi1EiiLNS1G_9ScaleType4KindE0ELNS_15FloatRoundStyleE2EaEENS1_15EpilogueDefaultEEEEEvvEEEEvNT_6ParamsE)
        .other          _ZN7cutlass13device_kernelINS_4gemm6kernel13GemmUniversalIN4cute5tupleIJiiiiEEENS1_10collective13CollectiveMmaINS1_34MainloopSm90TmaGmmaWarpSpecializedILi3ENS5_IJNS4_1CILi2EEESB_NSA_ILi1EEEEEENS1_35KernelTmaWarpSpecializedCooperativeEEENS5_IJNSA_ILi128EEESG_NSA_ILi64EEEEEEaNS5_IJlSC_lEEEaSJ_NS4_8TiledMMAINS4_8MMA_AtomIJNS4_4SM904GMMA27MMA_64x128x32_S32S8S8_SS_TNEEEENS4_6LayoutINS5_IJSB_SC_SC_EEENS5_IJSC_NSA_ILi0EEESS_EEEEENS5_IJNS4_10UnderscoreESV_SV_EEEEENS4_23SM90_TMA_LOAD_MULTICASTENS4_14ComposedLayoutINS4_7SwizzleILi2ELi4ELi3EEENS4_18smem_ptr_flag_bitsILi8EEENSQ_INS5_IJNSA_ILi8EEESH_EEENS5_IJSH_SC_EEEEEEEvNS4_8identityESY_S18_vS19_EENS_8epilogue10collective6detail29Sm90TmaWarpSpecializedAdapterINS1C_15DefaultEpilogueIaSJ_SJ_NS1B_6thread17LinearCombinationIaLi1EiiLNS1G_9ScaleType4KindE0ELNS_15FloatRoundStyleE2EaEENS1_15EpilogueDefaultEEEEEvvEEEEvNT_6ParamsE,@"STO_CUDA_ENTRY STV_DEFAULT"
_ZN7cutlass13device_kernelINS_4gemm6kernel13GemmUniversalIN4cute5tupleIJiiiiEEENS1_10collective13CollectiveMmaINS1_34MainloopSm90TmaGmmaWarpSpecializedILi3ENS5_IJNS4_1CILi2EEESB_NSA_ILi1EEEEEENS1_35KernelTmaWarpSpecializedCooperativeEEENS5_IJNSA_ILi128EEESG_NSA_ILi64EEEEEEaNS5_IJlSC_lEEEaSJ_NS4_8TiledMMAINS4_8MMA_AtomIJNS4_4SM904GMMA27MMA_64x128x32_S32S8S8_SS_TNEEEENS4_6LayoutINS5_IJSB_SC_SC_EEENS5_IJSC_NSA_ILi0EEESS_EEEEENS5_IJNS4_10UnderscoreESV_SV_EEEEENS4_23SM90_TMA_LOAD_MULTICASTENS4_14ComposedLayoutINS4_7SwizzleILi2ELi4ELi3EEENS4_18smem_ptr_flag_bitsILi8EEENSQ_INS5_IJNSA_ILi8EEESH_EEENS5_IJSH_SC_EEEEEEEvNS4_8identityESY_S18_vS19_EENS_8epilogue10collective6detail29Sm90TmaWarpSpecializedAdapterINS1C_15DefaultEpilogueIaSJ_SJ_NS1B_6thread17LinearCombinationIaLi1EiiLNS1G_9ScaleType4KindE0ELNS_15FloatRoundStyleE2EaEENS1_15EpilogueDefaultEEEEEvvEEEEvNT_6ParamsE:
[----:B------:R-:W0:Y:S01]  /*0000*/  LDC R1, c[0x0][0x28] ;  /* 0x00000a00ff017b82 */ /* 0x000e220000000800 */
[----:B------:R-:W1:Y:S01]  /*0010*/  S2R R18, SR_TID.X ;  /* 0x0000000000127919 */ /* 0x000e620000002100 */
[----:B------:R-:W-:Y:S01]  /*0020*/  ELECT P0, URZ, PT ;  /* 0x00000000003f782f */ /* 0x000fe20003800000 */
[----:B------:R-:W-:Y:S01]  /*0030*/  BSSY B0, `(.L_x_0) ;  /* 0x000000f000007945 */ /* 0x000fe20003800000 */
[--C-:B-1----:R-:W-:Y:S02]  /*0040*/  SHF.R.U32.HI R0, RZ, 0x5, R18.reuse ;  /* 0x00000005ff007819 */ /* 0x102fe40000011612 */
[----:B------:R-:W-:-:S03]  /*0050*/  SHF.R.U32.HI R3, RZ, 0x7, R18 ;  /* 0x00000007ff037819 */ /* 0x000fc60000011612 */
[----:B------:R-:W1:Y:S04]  /*0060*/  SHFL.IDX PT, R2, R0, RZ, 0x1f ;  /* 0x00001fff00027589 */ /* 0x000e6800000e0000 */
[----:B------:R2:W3:Y:S01]  /*0070*/  SHFL.IDX PT, R5, R3, RZ, 0x1f ;  /* 0x00001fff03057589 */ /* 0x0004e200000e0000 */
[----:B-1----:R-:W-:-:S13]  /*0080*/  ISETP.NE.OR P0, PT, R2, RZ, !P0 ;  /* 0x000000ff0200720c */ /* 0x002fda0004705670 */
[----:B0-23--:R-:W-:Y:S05]  /*0090*/  @P0 BRA `(.L_x_1) ;  /* 0x0000000000200947 */ /* 0x00dfea0003800000 */
[----:B------:R-:W-:Y:S02]  /*00a0*/  ULDC.64 UR4, c[0x0][0x198] ;  /* 0x0000660000047ab9 */ /* 0x000fe40000000a00 */
[----:B------:R-:W-:Y:S02]  /*00b0*/  UIADD3 UR6, UP0, UR4, 0xf0, URZ ;  /* 0x000000f004067890 */ /* 0x000fe4000ff1e03f */
[----:B------:R-:W-:Y:S02]  /*00c0*/  UIADD3 UR4, UP1, UR4, 0x1f0, URZ ;  /* 0x000001f004047890 */ /* 0x000fe4000ff3e03f */
[----:B------:R-:W-:Y:S02]  /*00d0*/  UIADD3.X UR7, URZ, UR5, URZ, UP0, !UPT ;  /* 0x000000053f077290 */ /* 0x000fe400087fe43f */
[----:B------:R-:W-:-:S07]  /*00e0*/  UIADD3.X UR5, URZ, UR5, URZ, UP1, !UPT ;  /* 0x000000053f057290 */ /* 0x000fce0008ffe43f */
[----:B------:R0:W-:Y:S02]  /*00f0*/  UTMACCTL.PF [UR6] ;  /* 0x00000000060079b9 */ /* 0x0001e40008040000 */
[----:B------:R0:W-:Y:S02]  /*0100*/  UTMACCTL.PF [UR4] ;  /* 0x00000000040079b9 */ /* 0x0001e40008040000 */
[----:B0-----:R-:W-:Y:S01]  /*0110*/  NOP ;  /* 0x0000000000007918 */ /* 0x001fe20000000000 */
.L_x_1:
[----:B------:R-:W-:Y:S05]  /*0120*/  BSYNC B0 ;  /* 0x0000000000007941 */ /* 0x000fea0003800000 */
.L_x_0:
[----:B------:R-:W0:Y:S02]  /*0130*/  SHFL.IDX PT, R3, R0, RZ, 0x1f ;  /* 0x00001fff00037589 */ /* 0x000e2400000e0000 */
[----:B0-----:R-:W-:-:S13]  /*0140*/  ISETP.NE.AND P0, PT, R3, RZ, PT ;  /* 0x000000ff0300720c */ /* 0x001fda0003f05270 */
[----:B------:R-:W-:Y:S05]  /*0150*/  @P0 BRA `(.L_x_2) ;  /* 0x0000000000500947 */ /* 0x000fea0003800000 */
[----:B------:R-:W0:Y:S01]  /*0160*/  S2UR UR8, SR_CgaCtaId ;  /* 0x00000000000879c3 */ /* 0x000e220000008800 */
[----:B------:R-:W-:Y:S01]  /*0170*/  UMOV UR4, 0x400 ;  /* 0x0000040000047882 */ /* 0x000fe20000000000 */
[----:B------:R-:W-:Y:S01]  /*0180*/  UMOV UR5, 0x1 ;  /* 0x0000000100057882 */ /* 0x000fe20000000000 */
[----:B------:R-:W-:Y:S01]  /*0190*/  UMOV UR6, 0x6 ;  /* 0x0000000600067882 */ /* 0x000fe20000000000 */
[----:B------:R-:W-:Y:S01]  /*01a0*/  ELECT P0, URZ, PT ;  /* 0x00000000003f782f */ /* 0x000fe20003800000 */
[----:B------:R-:W-:-:S04]  /*01b0*/  UIADD3 UR6, -UR6, 0x100000, URZ ;  /* 0x0010000006067890 */ /* 0x000fc8000fffe13f */
[----:B------:R-:W-:Y:S02]  /*01c0*/  USHF.L.U32 UR7, UR6, 0xb, URZ ;  /* 0x0000000b06077899 */ /* 0x000fe4000800063f */
[----:B------:R-:W-:Y:S02]  /*01d0*/  USHF.L.U32 UR6, UR6, 0x1, URZ ;  /* 0x0000000106067899 */ /* 0x000fe4000800063f */
[----:B0-----:R-:W-:Y:S02]  /*01e0*/  ULEA UR8, UR8, UR4, 0x18 ;  /* 0x0000000408087291 */ /* 0x001fe4000f8ec03f */
[----:B------:R-:W-:-:S04]  /*01f0*/  UIADD3 UR4, -UR5, 0x100000, URZ ;  /* 0x0010000005047890 */ /* 0x000fc8000fffe13f */
[----:B------:R-:W-:Y:S02]  /*0200*/  USHF.L.U32 UR5, UR4, 0xb, URZ ;  /* 0x0000000b04057899 */ /* 0x000fe4000800063f */
[----:B------:R-:W-:Y:S01]  /*0210*/  USHF.L.U32 UR4, UR4, 0x1, URZ ;  /* 0x0000000104047899 */ /* 0x000fe2000800063f */
[----:B------:R-:W0:Y:S11]  /*0220*/  FENCE.VIEW.ASYNC.S ;  /* 0x00000000000073c6 */ /* 0x000e360000000000 */
[----:B0-----:R0:W1:Y:S01]  /*0230*/  SYNCS.EXCH.64 URZ, [UR8], UR4 ;  /* 0x00000004083f75b2 */ /* 0x0010620008000100 */
[----:B------:R0:W2:Y:S01]  /*0240*/  SYNCS.EXCH.64 URZ, [UR8+0x18], UR6 ;  /* 0x00001806083f75b2 */ /* 0x0000a20008000100 */
[----:B------:R0:W3:Y:S01]  /*0250*/  SYNCS.EXCH.64 URZ, [UR8+0x8], UR4 ;  /* 0x00000804083f75b2 */ /* 0x0000e20008000100 */
[----:B------:R0:W4:Y:S01]  /*0260*/  SYNCS.EXCH.64 URZ, [UR8+0x20], UR6 ;  /* 0x00002006083f75b2 */ /* 0x0001220008000100 */
[----:B------:R0:W0:Y:S01]  /*0270*/  SYNCS.EXCH.64 URZ, [UR8+0x10], UR4 ;  /* 0x00001004083f75b2 */ /* 0x0000220008000100 */
[----:B------:R0:W0:Y:S01]  /*0280*/  SYNCS.EXCH.64 URZ, [UR8+0x28], UR6 ;  /* 0x00002806083f75b2 */ /* 0x0000220008000100 */
[----:B------:R-:W-:Y:S01]  /*0290*/  NOP ;  /* 0x0000000000007918 */ /* 0x000fe20000000000 */
.L_x_2:
[----:B------:R-:W-:Y:S01]  /*02a0*/  SHF.R.S32.HI R7, RZ, 0x1f, R18 ;  /* 0x0000001fff077819 */ /* 0x000fe20000011412 */
[----:B------:R-:W5:Y:S01]  /*02b0*/  SHFL.IDX PT, R0, R0, RZ, 0x1f ;  /* 0x00001fff00007589 */ /* 0x000f6200000e0000 */
[----:B0-----:R-:W0:Y:S01]  /*02c0*/  S2UR UR8, SR_CTAID.X ;  /* 0x00000000000879c3 */ /* 0x001e220000002500 */
[----:B------:R-:W-:Y:S02]  /*02d0*/  ELECT P0, URZ, PT ;  /* 0x00000000003f782f */ /* 0x000fe40003800000 */
[----:B------:R-:W-:Y:S01]  /*02e0*/  LEA.HI R7, R7, R18, RZ, 0x7 ;  /* 0x0000001207077211 */ /* 0x000fe200078f38ff */
[----:B------:R-:W1:Y:S01]  /*02f0*/  S2R R4, SR_CTAID.Y ;  /* 0x0000000000047919 */ /* 0x000e620000002600 */
[----:B------:R-:W-:Y:S01]  /*0300*/  SHF.R.S32.HI R8, RZ, 0x1f, R3 ;  /* 0x0000001fff087819 */ /* 0x000fe20000011403 */
[----:B------:R-:W-:Y:S01]  /*0310*/  ULDC UR4, c[0x0][0x150] ;  /* 0x0000540000047ab9 */ /* 0x000fe20000000800 */
[----:B------:R-:W-:Y:S01]  /*0320*/  LOP3.LUT R7, R7, 0xffffff80, RZ, 0xc0, !PT ;  /* 0xffffff8007077812 */ /* 0x000fe200078ec0ff */
[----:B------:R-:W-:Y:S01]  /*0330*/  NOP ;  /* 0x0000000000007918 */ /* 0x000fe20000000000 */
[----:B------:R-:W-:Y:S01]  /*0340*/  LEA.HI R8, R8, R3, RZ, 0x2 ;  /* 0x0000000308087211 */ /* 0x000fe200078f10ff */
[----:B------:R-:W2:Y:S01]  /*0350*/  LDC R10, c[0x0][0x144] ;  /* 0x00005100ff0a7b82 */ /* 0x000ea20000000800 */
[----:B------:R-:W-:Y:S01]  /*0360*/  NOP ;  /* 0x0000000000007918 */ /* 0x000fe20000000000 */
[----:B------:R-:W-:Y:S01]  /*0370*/  IMAD.IADD R6, R18, 0x1, -R7 ;  /* 0x0000000112067824 */ /* 0x000fe200078e0a07 */
[----:B------:R-:W-:Y:S01]  /*0380*/  LOP3.LUT R8, R8, 0x3ffffffc, RZ, 0xc0, !PT ;  /* 0x3ffffffc08087812 */ /* 0x000fe200078ec0ff */
[----:B------:R-:W-:Y:S01]  /*0390*/  IMAD.MOV.U32 R23, RZ, RZ, 0x1 ;  /* 0x00000001ff177424 */ /* 0x000fe200078e00ff */
[----:B------:R-:W-:-:S02]  /*03a0*/  ISETP.NE.AND P3, PT, R5, RZ, PT ;  /* 0x000000ff0500720c */ /* 0x000fc40003f65270 */
[----:B------:R-:W-:Y:S01]  /*03b0*/  SHF.R.S32.HI R7, RZ, 0x1f, R6 ;  /* 0x0000001fff077819 */ /* 0x000fe20000011406 */
[----:B------:R-:W-:Y:S01]  /*03c0*/  IMAD.IADD R8, R3, 0x1, -R8 ;  /* 0x0000000103087824 */ /* 0x000fe200078e0a08 */
[----:B------:R-:W3:Y:S02]  /*03d0*/  LDC R13, c[0x0][0x140] ;  /* 0x00005000ff0d7b82 */ /* 0x000ee40000000800 */
[----:B------:R-:W-:Y:S02]  /*03e0*/  LEA.HI R7, R7, R6, RZ, 0x3 ;  /* 0x0000000607077211 */ /* 0x000fe400078f18ff */
[----:B-----5:R-:W-:Y:S02]  /*03f0*/  ISETP.NE.OR P0, PT, R0, RZ, !P0 ;  /* 0x000000ff0000720c */ /* 0x020fe40004705670 */
[--C-:B------:R-:W-:Y:S02]  /*0400*/  SHF.R.S32.HI R0, RZ, 0x3, R7.reuse ;  /* 0x00000003ff007819 */ /* 0x100fe40000011407 */
[----:B------:R-:W-:-:S02]  /*0410*/  SHF.R.S32.HI R7, RZ, 0x1f, R7 ;  /* 0x0000001fff077819 */ /* 0x000fc40000011407 */
[----:B0-----:R-:W-:Y:S02]  /*0420*/  I2FP.F32.U32 R9, UR8 ;  /* 0x0000000800097c45 */ /* 0x001fe40008201000 */
[----:B------:R-:W-:-:S03]  /*0430*/  LEA.HI R7, R7, R0, RZ, 0x2 ;  /* 0x0000000007077211 */ /* 0x000fc600078f10ff */
[----:B------:R-:W-:Y:S01]  /*0440*/  FMUL R9, R9, UR4 ;  /* 0x0000000409097c20 */ /* 0x000fe20008400000 */
[----:B------:R-:W-:Y:S01]  /*0450*/  LOP3.LUT R7, R7, 0xfffffffc, RZ, 0xc0, !PT ;  /* 0xfffffffc07077812 */ /* 0x000fe200078ec0ff */
[----:B------:R-:W-:Y:S01]  /*0460*/  VOTEU.ALL UP0, P0 ;  /* 0x00000000003f7886 */ /* 0x000fe20000000000 */
[----:B-1----:R-:W-:Y:S01]  /*0470*/  I2FP.F32.U32 R3, R4 ;  /* 0x0000000400037245 */ /* 0x002fe20000201000 */
[----:B------:R-:W-:Y:S01]  /*0480*/  ULDC UR4, c[0x0][0x154] ;  /* 0x0000550000047ab9 */ /* 0x000fe20000000800 */
[----:B------:R-:W-:Y:S01]  /*0490*/  VOTEU.ALL UP1, P0 ;  /* 0x00000000003f7886 */ /* 0x000fe20000020000 */
[----:B------:R-:W0:Y:S01]  /*04a0*/  F2I.U32.TRUNC.NTZ R9, R9 ;  /* 0x0000000900097305 */ /* 0x000e22000020f000 */
[----:B------:R-:W-:Y:S01]  /*04b0*/  IMAD.IADD R7, R0, 0x1, -R7 ;  /* 0x0000000100077824 */ /* 0x000fe200078e0a07 */
[----:B------:R-:W1:Y:S01]  /*04c0*/  @!UP0 S2UR UR7, SR_CgaCtaId ;  /* 0x00000000000789c3 */ /* 0x000e620000008800 */
[----:B------:R-:W-:Y:S01]  /*04d0*/  FMUL R12, R3, UR4 ;  /* 0x00000004030c7c20 */ /* 0x000fe20008400000 */
[----:B------:R-:W-:Y:S01]  /*04e0*/  UMOV UR4, 0x20 ;  /* 0x0000002000047882 */ /* 0x000fe20000000000 */
[----:B------:R-:W-:Y:S01]  /*04f0*/  IMAD R8, R8, 0x4, R7 ;  /* 0x0000000408087824 */ /* 0x000fe200078e0207 */
[----:B------:R-:W-:Y:S01]  /*0500*/  @!UP0 UMOV UR6, 0x400 ;  /* 0x0000040000068882 */ /* 0x000fe20000000000 */
[----:B------:R-:W-:-:S04]  /*0510*/  @!UP0 UIADD3 UR4, -UR4, 0x100000, URZ ;  /* 0x0010000004048890 */ /* 0x000fc8000fffe13f */
[----:B------:R-:W-:Y:S02]  /*0520*/  @!UP0 USHF.L.U32 UR5, UR4, 0xb, URZ ;  /* 0x0000000b04058899 */ /* 0x000fe4000800063f */
[----:B------:R-:W-:Y:S01]  /*0530*/  @!UP0 USHF.L.U32 UR4, UR4, 0x1, URZ ;  /* 0x0000000104048899 */ /* 0x000fe2000800063f */
[----:B---3--:R-:W-:Y:S01]  /*0540*/  ISETP.EQ.U32.AND P2, PT, R13, 0x1, PT ;  /* 0x000000010d00780c */ /* 0x008fe20003f42070 */
[----:B------:R-:W3:Y:S01]  /*0550*/  F2I.U32.TRUNC.NTZ R12, R12 ;  /* 0x0000000c000c7305 */ /* 0x000ee2000020f000 */
[----:B------:R-:W-:Y:S01]  /*0560*/  LEA.HI R0, R8, R8, RZ, 0x1 ;  /* 0x0000000808007211 */ /* 0x000fe200078f08ff */
[----:B------:R-:W5:Y:S03]  /*0570*/  LDC R7, c[0x0][0x148] ;  /* 0x00005200ff077b82 */ /* 0x000f660000000800 */
[----:B------:R-:W-:Y:S01]  /*0580*/  LOP3.LUT R11, R0, 0xfffffffe, RZ, 0xc0, !PT ;  /* 0xfffffffe000b7812 */ /* 0x000fe200078ec0ff */
[----:B0-----:R-:W-:Y:S01]  /*0590*/  IMAD.MOV R15, RZ, RZ, -R9 ;  /* 0x000000ffff0f7224 */ /* 0x001fe200078e0a09 */
[----:B------:R-:W-:-:S03]  /*05a0*/  SHF.R.S32.HI R9, RZ, 0x1f, R2 ;  /* 0x0000001fff097819 */ /* 0x000fc60000011402 */
[----:B--2---:R-:W-:Y:S01]  /*05b0*/  IMAD R3, R10, R15, UR8 ;  /* 0x000000080a037e24 */ /* 0x004fe2000f8e020f */
[----:B------:R-:W-:Y:S01]  /*05c0*/  LEA.HI R9, R9, R2, RZ, 0x2 ;  /* 0x0000000209097211 */ /* 0x000fe200078f10ff */
[C---:B------:R-:W-:Y:S02]  /*05d0*/  IMAD.IADD R0, R8.reuse, 0x1, -R11 ;  /* 0x0000000108007824 */ /* 0x040fe400078e0a0b */
[----:B------:R-:W-:Y:S01]  /*05e0*/  IMAD.SHL.U32 R11, R8, 0x4, RZ ;  /* 0x00000004080b7824 */ /* 0x000fe200078e00ff */
[----:B------:R-:W-:Y:S01]  /*05f0*/  LOP3.LUT R9, R9, 0xfffffffc, RZ, 0xc0, !PT ;  /* 0xfffffffc09097812 */ /* 0x000fe200078ec0ff */
[----:B---3--:R-:W-:Y:S01]  /*0600*/  IMAD.MOV R21, RZ, RZ, -R12 ;  /* 0x000000ffff157224 */ /* 0x008fe200078e0a0c */
[----:B------:R-:W-:Y:S01]  /*0610*/  ISETP.NE.AND P4, PT, R0, R3, PT ;  /* 0x000000030000720c */ /* 0x000fe20003f85270 */
[----:B-1----:R-:W-:Y:S01]  /*0620*/  @!UP0 ULEA UR6, UR7, UR6, 0x18 ;  /* 0x0000000607068291 */ /* 0x002fe2000f8ec03f */
[----:B------:R-:W-:Y:S01]  /*0630*/  LOP3.LUT R22, R8, 0xc, R11, 0x78, !PT ;  /* 0x0000000c08167812 */ /* 0x000fe200078e780b */
[----:B------:R-:W-:Y:S01]  /*0640*/  IMAD.IADD R0, R2, 0x1, -R9 ;  /* 0x0000000102007824 */ /* 0x000fe200078e0a09 */
[----:B------:R-:W-:Y:S01]  /*0650*/  VOTEU.ALL UP0, P0 ;  /* 0x00000000003f7886 */ /* 0x000fe20000000000 */
[----:B------:R-:W-:Y:S01]  /*0660*/  LOP3.LUT P0, RZ, R6, 0x7, RZ, 0xc0, !PT ;  /* 0x0000000706ff7812 */ /* 0x000fe2000780c0ff */
[----:B------:R-:W-:-:S02]  /*0670*/  VIADD R6, R5, 0xffffffff ;  /* 0xffffffff05067836 */ /* 0x000fc40000000000 */
[----:B------:R-:W-:Y:S01]  /*0680*/  ISETP.NE.AND P1, PT, R0, 0x3, PT ;  /* 0x000000030000780c */ /* 0x000fe20003f25270 */
[----:B-----5:R-:W-:Y:S01]  /*0690*/  IMAD R9, R7, R21, R4 ;  /* 0x0000001507097224 */ /* 0x020fe200078e0204 */
[----:B------:R-:W-:Y:S02]  /*06a0*/  ISETP.LT.U32.AND P0, PT, R22, 0x4, !P0 ;  /* 0x000000041600780c */ /* 0x000fe40004701070 */
[----:B------:R-:W-:Y:S01]  /*06b0*/  ISETP.EQ.OR P1, PT, R0, RZ, !P1 ;  /* 0x000000ff0000720c */ /* 0x000fe20004f22670 */
[----:B------:R-:W0:Y:S02]  /*06c0*/  FENCE.VIEW.ASYNC.S ;  /* 0x00000000000073c6 */ /* 0x000e240000000000 */
[----:B0-----:R0:W1:Y:S01]  /*06d0*/  @!UP0 SYNCS.EXCH.64 URZ, [UR6+0x40], UR4 ;  /* 0x00004004063f85b2 */ /* 0x0010620008000100 */
[----:B------:R-:W-:Y:S02]  /*06e0*/  @P4 LEA.HI R2, R22, R22, RZ, 0x1 ;  /* 0x0000001616024211 */ /* 0x000fe400078f08ff */
[----:B------:R-:W-:-:S02]  /*06f0*/  ISETP.EQ.AND P1, PT, R5, RZ, P1 ;  /* 0x000000ff0500720c */ /* 0x000fc40000f22270 */
[----:B------:R-:W-:Y:S02]  /*0700*/  @P4 SHF.R.S32.HI R2, RZ, 0x1, R2 ;  /* 0x00000001ff024819 */ /* 0x000fe40000011402 */
[----:B------:R-:W-:Y:S02]  /*0710*/  ISETP.GE.U32.AND P6, PT, R6, 0x2, PT ;  /* 0x000000020600780c */ /* 0x000fe40003fc6070 */
[----:B------:R-:W-:Y:S02]  /*0720*/  @P4 ISETP.NE.AND P5, PT, R2, R9, PT ;  /* 0x000000090200420c */ /* 0x000fe40003fa5270 */
[----:B------:R-:W-:Y:S02]  /*0730*/  SEL R2, RZ, 0x1, !P0 ;  /* 0x00000001ff027807 */ /* 0x000fe40004000000 */
[----:B------:R-:W-:Y:S02]  /*0740*/  @P4 SEL R23, RZ, 0x1, P5 ;  /* 0x00000001ff174807 */ /* 0x000fe40002800000 */
[----:B------:R-:W-:Y:S01]  /*0750*/  SEL R19, RZ, 0x1, !P1 ;  /* 0x00000001ff137807 */ /* 0x000fe20004800000 */
[----:B------:R0:W2:Y:S01]  /*0760*/  @!UP1 SYNCS.EXCH.64 URZ, [UR6+0x48], UR4 ;  /* 0x00004804063f95b2 */ /* 0x0000a20008000100 */
[----:B------:R-:W-:Y:S01]  /*0770*/  LOP3.LUT R23, R23, R2, RZ, 0xc0, !PT ;  /* 0x0000000217177212 */ /* 0x000fe200078ec0ff */
[----:B------:R-:W-:Y:S01]  /*0780*/  NOP ;  /* 0x0000000000007918 */ /* 0x000fe20000000000 */
[----:B------:R-:W-:Y:S01]  /*0790*/  SEL R19, R19, 0x2, P6 ;  /* 0x0000000213137807 */ /* 0x000fe20003000000 */
[----:B------:R-:W-:Y:S06]  /*07a0*/  @!P2 BRA `(.L_x_3) ;  /* 0x000000000008a947 */ /* 0x000fec0003800000 */
[----:B-12-4-:R-:W-:Y:S01]  /*07b0*/  UCGABAR_ARV ;  /* 0x00000000000079c7 */ /* 0x016fe20008000000 */
[----:B------:R-:W-:Y:S05]  /*07c0*/  BRA `(.L_x_4) ;  /* 0x0000000000047947 */ /* 0x000fea0003800000 */
.L_x_3:
[----:B-12-4-:R-:W-:Y:S01]  /*07d0*/  NOP ;  /* 0x0000000000007918 */ /* 0x016fe20000000000 */
.L_x_4:
[----:B------:R-:W1:Y:S01]  /*07e0*/  LDC R2, c[0x0][0x65c] ;  /* 0x00019700ff027b82 */ /* 0x000e620000000800 */
[----:B------:R-:W-:Y:S02]  /*07f0*/  IMAD.U32 R8, RZ, RZ, UR8 ;  /* 0x00000008ff087e24 */ /* 0x000fe4000f8e00ff */
[----:B------:R-:W-:Y:S01]  /*0800*/  IMAD.MOV.U32 R9, RZ, RZ, RZ ;  /* 0x000000ffff097224 */ /* 0x000fe200078e00ff */
[----:B-1----:R-:W-:-:S04]  /*0810*/  ISETP.NE.AND P1, PT, R2, 0x1, PT ;  /* 0x000000010200780c */ /* 0x002fc80003f25270 */
[----:B------:R-:W-:-:S09]  /*0820*/  P2R R5, PR, RZ, 0x2 ;  /* 0x00000002ff057803 */ /* 0x000fd20000000000 */
[----:B------:R-:W1:Y:S01]  /*0830*/  @P1 LDC R17, c[0x0][0x10] ;  /* 0x00000400ff111b82 */ /* 0x000e620000000800 */
[----:B------:R-:W-:Y:S02]  /*0840*/  @P1 IMAD.MOV.U32 R5, RZ, RZ, RZ ;  /* 0x000000ffff051224 */ /* 0x000fe400078e00ff */
[----:B------:R-:W-:-:S05]  /*0850*/  @P1 IMAD.MOV.U32 R13, RZ, RZ, RZ ;  /* 0x000000ffff0d1224 */ /* 0x000fca00078e00ff */
[----:B------:R-:W2:Y:S01]  /*0860*/  @!P1 LDC R11, c[0x0][0xc] ;  /* 0x00000300ff0b9b82 */ /* 0x000ea20000000800 */
[----:B-1----:R-:W-:-:S04]  /*0870*/  @P1 IMAD.WIDE.U32 R16, R17, UR8, R4 ;  /* 0x0000000811101c25 */ /* 0x002fc8000f8e0004 */
[----:B------:R-:W-:Y:S02]  /*0880*/  @P1 IMAD.IADD R17, R17, 0x1, R13 ;  /* 0x0000000111111824 */ /* 0x000fe400078e020d */
[----:B--2---:R-:W-:-:S04]  /*0890*/  @!P1 IMAD.WIDE.U32 R8, R4, R11, R8 ;  /* 0x0000000b04089225 */ /* 0x004fc800078e0008 */
[----:B------:R-:W-:Y:S02]  /*08a0*/  @!P1 IMAD.MOV.U32 R16, RZ, RZ, R8 ;  /* 0x000000ffff109224 */ /* 0x000fe400078e0008 */
[----:B------:R-:W-:Y:S01]  /*08b0*/  @!P1 IMAD.MOV.U32 R17, RZ, RZ, R9 ;  /* 0x000000ffff119224 */ /* 0x000fe200078e0009 */
[----:B------:R-:W-:Y:S06]  /*08c0*/  @!P2 BRA `(.L_x_5) ;  /* 0x00000000000ca947 */ /* 0x000fec0003800000 */
[----:B------:R-:W-:Y:S01]  /*08d0*/  UCGABAR_WAIT ;  /* 0x0000000000007dc7 */ /* 0x000fe20008000000 */
[----:B------:R-:W-:Y:S01]  /*08e0*/  CCTL.IVALL ;  /* 0x00000000ff00798f */ /* 0x000fe20002000000 */
[----:B------:R-:W-:Y:S05]  /*08f0*/  BRA `(.L_x_6) ;  /* 0x0000000000047947 */ /* 0x000fea0003800000 */
.L_x_5:
[----:B------:R-:W-:Y:S06]  /*0900*/  BAR.SYNC.DEFER_BLOCKING 0x0 ;  /* 0x0000000000007b1d */ /* 0x000fec0000010000 */
.L_x_6:
[----:B------:R-:W-:Y:S05]  /*0910*/  @!P3 BRA `(.L_x_7) ;  /* 0x0000004c0098b947 */ /* 0x000fea0003800000 */
[----:B------:R-:W-:-:S13]  /*0920*/  ISETP.GT.U32.AND P0, PT, R6, 0x1, PT ;  /* 0x000000010600780c */ /* 0x000fda0003f04070 */
[----:B0-----:R-:W-:Y:S05]  /*0930*/  @P0 EXIT ;  /* 0x000000000000094d */ /* 0x001fea0003800000 */
[----:B------:R-:W-:Y:S01]  /*0940*/  ULDC.64 UR4, c[0x0][0x650] ;  /* 0x0001940000047ab9 */ /* 0x000fe20000000a00 */
[----:B------:R-:W-:Y:S01]  /*0950*/  PRMT R0, RZ, 0x7610, R0 ;  /* 0x00007610ff007816 */ /* 0x000fe20000000000 */
[----:B------:R-:W-:Y:S01]  /*0960*/  IMAD.MOV.U32 R92, RZ, RZ, -0x1 ;  /* 0xffffffffff5c7424 */ /* 0x000fe200078e00ff */
[----:B------:R-:W-:Y:S01]  /*0970*/  ISETP.GE.U32.AND P0, PT, R16, UR4, PT ;  /* 0x0000000410007c0c */ /* 0x000fe2000bf06070 */
[----:B------:R-:W-:Y:S02]  /*0980*/  IMAD.MOV.U32 R93, RZ, RZ, -0x1 ;  /* 0xffffffffff5d7424 */ /* 0x000fe400078e00ff */
[----:B------:R-:W-:Y:S01]  /*0990*/  IMAD.MOV.U32 R91, RZ, RZ, -0x1 ;  /* 0xffffffffff5b7424 */ /* 0x000fe200078e00ff */
[----:B------:R-:W-:-:S13]  /*09a0*/  ISETP.GE.U32.AND.EX P0, PT, R17, UR5, PT, P0 ;  /* 0x0000000511007c0c */ /* 0x000fda000bf06100 */
[----:B------:R-:W-:Y:S05]  /*09b0*/  @P0 BRA `(.L_x_8) ;  /* 0x0000000400280947 */ /* 0x000fea0003800000 */
[----:B------:R-:W0:Y:S01]  /*09c0*/  LDC.64 R24, c[0x0][0x628] ;  /* 0x00018a00ff187b82 */ /* 0x000e220000000a00 */
[----:B------:R-:W-:Y:S02]  /*09d0*/  IMAD.MOV.U32 R8, RZ, RZ, R16 ;  /* 0x000000ffff087224 */ /* 0x000fe400078e0010 */
[----:B------:R-:W-:-:S05]  /*09e0*/  IMAD.MOV.U32 R9, RZ, RZ, R17 ;  /* 0x000000ffff097224 */ /* 0x000fca00078e0011 */
[----:B------:R-:W1:Y:S08]  /*09f0*/  LDC R0, c[0x0][0x630] ;  /* 0x00018c00ff007b82 */ /* 0x000e700000000800 */
[----:B------:R-:W2:Y:S01]  /*0a00*/  LDC.64 R26, c[0x0][0x620] ;  /* 0x00018800ff1a7b82 */ /* 0x000ea20000000a00 */
[----:B0-----:R-:W-:-:S04]  /*0a10*/  ISETP.NE.U32.AND P0, PT, R24, RZ, PT ;  /* 0x000000ff1800720c */ /* 0x001fc80003f05070 */
[----:B------:R-:W-:-:S13]  /*0a20*/  ISETP.NE.AND.EX P0, PT, R25, RZ, PT, P0 ;  /* 0x000000ff1900720c */ /* 0x000fda0003f05300 */
[----:B-12---:R-:W-:Y:S05]  /*0a30*/  @!P0 BRA `(.L_x_9) ;  /* 0x0000000000288947 */ /* 0x006fea0003800000 */
[----:B------:R-:W0:Y:S02]  /*0a40*/  LDC R13, c[0x0][0x634] ;  /* 0x00018d00ff0d7b82 */ /* 0x000e240000000800 */
[----:B0-----:R-:W-:-:S05]  /*0a50*/  IADD3 R13, P0, R16, R13, RZ ;  /* 0x0000000d100d7210 */ /* 0x001fca0007f1e0ff */
[----:B------:R-:W-:-:S04]  /*0a60*/  IMAD.X R15, RZ, RZ, R17, P0 ;  /* 0x000000ffff0f7224 */ /* 0x000fc800000e0611 */
[----:B------:R-:W-:-:S04]  /*0a70*/  IMAD.WIDE.U32 R8, R15, R24, RZ ;  /* 0x000000180f087225 */ /* 0x000fc800078e00ff */
[----:B------:R-:W-:-:S04]  /*0a80*/  IMAD.WIDE.U32 R10, P0, R13, R25, R8 ;  /* 0x000000190d0a7225 */ /* 0x000fc80007800008 */
[----:B------:R-:W-:-:S04]  /*0a90*/  IMAD.WIDE.U32 R8, R13, R24, RZ ;  /* 0x000000180d087225 */ /* 0x000fc800078e00ff */
[----:B------:R-:W-:Y:S01]  /*0aa0*/  IMAD.X R13, RZ, RZ, RZ, P0 ;  /* 0x000000ffff0d7224 */ /* 0x000fe200000e06ff */
[----:B------:R-:W-:Y:S01]  /*0ab0*/  IADD3 RZ, P0, R9, R10, RZ ;  /* 0x0000000a09ff7210 */ /* 0x000fe20007f1e0ff */
[----:B------:R-:W-:-:S04]  /*0ac0*/  IMAD.MOV.U32 R12, RZ, RZ, R11 ;  /* 0x000000ffff0c7224 */ /* 0x000fc800078e000b */
[----:B------:R-:W-:-:S08]  /*0ad0*/  IMAD.WIDE.U32.X R8, R15, R25, R12, P0 ;  /* 0x000000190f087225 */ /* 0x000fd000000e040c */
.L_x_9:
[----:B------:R-:W0:Y:S01]  /*0ae0*/  LDC.64 R24, c[0x0][0x640] ;  /* 0x00019000ff187b82 */ /* 0x000e220000000a00 */
[-CC-:B------:R-:W-:Y:S01]  /*0af0*/  SHF.R.U64 R91, R8, R0.reuse, R9.reuse ;  /* 0x00000000085b7219 */ /* 0x180fe20000001209 */
[----:B------:R-:W-:Y:S01]  /*0b00*/  IMAD R30, R7, R21, R4 ;  /* 0x00000015071e7224 */ /* 0x000fe200078e0204 */
[----:B------:R-:W-:Y:S01]  /*0b10*/  SHF.R.U32.HI R0, RZ, R0, R9 ;  /* 0x00000000ff007219 */ /* 0x000fe20000011609 */
[----:B------:R-:W-:Y:S01]  /*0b20*/  IMAD.MOV.U32 R21, RZ, RZ, 0x1 ;  /* 0x00000001ff157424 */ /* 0x000fe200078e00ff */
[----:B------:R-:W-:-:S03]  /*0b30*/  IADD3 R5, P0, RZ, -R91, RZ ;  /* 0x8000005bff057210 */ /* 0x000fc60007f1e0ff */
[----:B------:R-:W1:Y:S02]  /*0b40*/  LDC R6, c[0x0][0x618] ;  /* 0x00018600ff067b82 */ /* 0x000e640000000800 */
[----:B------:R-:W-:-:S04]  /*0b50*/  IMAD.X R9, RZ, RZ, ~R0, P0 ;  /* 0x000000ffff097224 */ /* 0x000fc800000e0e00 */
[-C--:B------:R-:W-:Y:S02]  /*0b60*/  IMAD R0, R9, R26.reuse, RZ ;  /* 0x0000001a09007224 */ /* 0x080fe400078e02ff */
[----:B------:R-:W2:Y:S01]  /*0b70*/  LDC R11, c[0x0][0x608] ;  /* 0x00018200ff0b7b82 */ /* 0x000ea20000000800 */
[----:B------:R-:W-:-:S04]  /*0b80*/  IMAD.WIDE.U32 R8, R5, R26, R16 ;  /* 0x0000001a05087225 */ /* 0x000fc800078e0010 */
[----:B------:R-:W-:-:S03]  /*0b90*/  IMAD R5, R5, R27, R0 ;  /* 0x0000001b05057224 */ /* 0x000fc600078e0200 */
[----:B------:R-:W3:Y:S01]  /*0ba0*/  LDC R12, c[0x0][0x658] ;  /* 0x00019600ff0c7b82 */ /* 0x000ee20000000800 */
[----:B0-----:R-:W-:Y:S01]  /*0bb0*/  ISETP.NE.U32.AND P0, PT, R24, RZ, PT ;  /* 0x000000ff1800720c */ /* 0x001fe20003f05070 */
[----:B------:R-:W-:Y:S02]  /*0bc0*/  IMAD.IADD R5, R9, 0x1, R5 ;  /* 0x0000000109057824 */ /* 0x000fe400078e0205 */
[----:B------:R-:W-:Y:S01]  /*0bd0*/  IMAD.MOV.U32 R9, RZ, RZ, -0x1 ;  /* 0xffffffffff097424 */ /* 0x000fe200078e00ff */
[----:B------:R-:W-:-:S03]  /*0be0*/  ISETP.NE.AND.EX P0, PT, R25, RZ, PT, P0 ;  /* 0x000000ff1900720c */ /* 0x000fc60003f05300 */
[----:B------:R-:W0:Y:S01]  /*0bf0*/  LDC R15, c[0x0][0x600] ;  /* 0x00018000ff0f7b82 */ /* 0x000e220000000800 */
[-CC-:B-1----:R-:W-:Y:S02]  /*0c00*/  SHF.R.U64 R13, R8, R6.reuse, R5.reuse ;  /* 0x00000006080d7219 */ /* 0x182fe40000001205 */
[----:B------:R-:W-:-:S05]  /*0c10*/  SHF.R.U32.HI R0, RZ, R6, R5 ;  /* 0x00000006ff007219 */ /* 0x000fca0000011605 */
[----:B------:R-:W1:Y:S01]  /*0c20*/  LDC R14, c[0x0][0x648] ;  /* 0x00019200ff0e7b82 */ /* 0x000e620000000800 */
[-CC-:B--2---:R-:W-:Y:S02]  /*0c30*/  SHF.R.U64 R27, R13, R11.reuse, R0.reuse ;  /* 0x0000000b0d1b7219 */ /* 0x184fe40000001200 */
[----:B------:R-:W-:-:S05]  /*0c40*/  SHF.R.U32.HI R5, RZ, R11, R0 ;  /* 0x0000000bff057219 */ /* 0x000fca0000011600 */
[----:B------:R-:W2:Y:S01]  /*0c50*/  LDC R20, c[0x0][0x638] ;  /* 0x00018e00ff147b82 */ /* 0x000ea20000000800 */
[-CC-:B---3--:R-:W-:Y:S02]  /*0c60*/  SHF.R.U64 R28, R27, R12.reuse, R5.reuse ;  /* 0x0000000c1b1c7219 */ /* 0x188fe40000001205 */
[-C--:B------:R-:W-:Y:S02]  /*0c70*/  SHF.L.U32 R0, R9, R12.reuse, RZ ;  /* 0x0000000c09007219 */ /* 0x080fe400000006ff */
[----:B------:R-:W-:Y:S01]  /*0c80*/  SHF.R.U32.HI R5, RZ, R12, R5 ;  /* 0x0000000cff057219 */ /* 0x000fe20000011605 */
[----:B------:R-:W-:Y:S01]  /*0c90*/  IMAD.MOV.U32 R4, RZ, RZ, R28 ;  /* 0x000000ffff047224 */ /* 0x000fe200078e001c */
[----:B------:R-:W-:Y:S01]  /*0ca0*/  LOP3.LUT R10, RZ, R0, RZ, 0x33, !PT ;  /* 0x00000000ff0a7212 */ /* 0x000fe200078e33ff */
[----:B------:R-:W3:Y:S01]  /*0cb0*/  LDC R26, c[0x0][0x610] ;  /* 0x00018400ff1a7b82 */ /* 0x000ee20000000800 */
[----:B------:R-:W-:Y:S05]  /*0cc0*/  @!P0 BRA `(.L_x_10) ;  /* 0x0000000000288947 */ /* 0x000fea0003800000 */
[----:B------:R-:W4:Y:S02]  /*0cd0*/  LDC R9, c[0x0][0x64c] ;  /* 0x00019300ff097b82 */ /* 0x000f240000000800 */
[----:B----4-:R-:W-:-:S05]  /*0ce0*/  IADD3 R9, P0, R28, R9, RZ ;  /* 0x000000091c097210 */ /* 0x010fca0007f1e0ff */
        /* <DEDUP_REMOVED lines=8> */
.L_x_10:
[----:B-1----:R-:W-:Y:S01]  /*0d70*/  SHF.R.U64 R4, R4, R14, R5 ;  /* 0x0000000e04047219 */ /* 0x002fe20000001205 */
[----:B0-----:R-:W-:Y:S01]  /*0d80*/  VIADD R6, R15, 0xffffffff ;  /* 0xffffffff0f067836 */ /* 0x001fe20000000000 */
[----:B------:R-:W-:Y:S02]  /*0d90*/  SHF.L.U32 R0, R21, R12, RZ ;  /* 0x0000000c15007219 */ /* 0x000fe400000006ff */
[----:B------:R-:W-:Y:S01]  /*0da0*/  LOP3.LUT R5, R27, R10, RZ, 0xc0, !PT ;  /* 0x0000000a1b057212 */ /* 0x000fe200078ec0ff */
[----:B------:R-:W-:Y:S01]  /*0db0*/  IMAD.MOV R7, RZ, RZ, -R4 ;  /* 0x000000ffff077224 */ /* 0x000fe200078e0a04 */
[----:B------:R-:W-:Y:S02]  /*0dc0*/  SEL R3, R3, R30, !P1 ;  /* 0x0000001e03037207 */ /* 0x000fe40004800000 */
[----:B------:R-:W-:Y:S01]  /*0dd0*/  LOP3.LUT R6, R13, R6, RZ, 0xc0, !PT ;  /* 0x000000060d067212 */ /* 0x000fe200078ec0ff */
[----:B------:R-:W-:Y:S02]  /*0de0*/  IMAD R4, R0, R4, R5 ;  /* 0x0000000400047224 */ /* 0x000fe400078e0205 */
[----:B--2---:R-:W-:-:S02]  /*0df0*/  IMAD R0, R7, R20, R28 ;  /* 0x0000001407007224 */ /* 0x004fc400078e021c */
[----:B---3--:R-:W-:Y:S02]  /*0e00*/  IMAD R3, R4, R26, R3 ;  /* 0x0000001a04037224 */ /* 0x008fe400078e0203 */
[----:B------:R-:W-:Y:S02]  /*0e10*/  IMAD R92, R0, R15, R6 ;  /* 0x0000000f005c7224 */ /* 0x000fe400078e0206 */
[----:B------:R-:W-:-:S03]  /*0e20*/  IMAD.MOV.U32 R4, RZ, RZ, 0x1 ;  /* 0x00000001ff047424 */ /* 0x000fc600078e00ff */
[----:B------:R-:W-:Y:S02]  /*0e30*/  SEL R93, R92, R3, !P1 ;  /* 0x000000035c5d7207 */ /* 0x000fe40004800000 */
[----:B------:R-:W-:Y:S02]  /*0e40*/  PRMT R0, R4, 0x7610, R0 ;  /* 0x0000761004007816 */ /* 0x000fe40000000000 */
[----:B------:R-:W-:-:S07]  /*0e50*/  SEL R92, R3, R92, !P1 ;  /* 0x0000005c035c7207 */ /* 0x000fce0004800000 */
.L_x_8:
[----:B------:R-:W-:-:S08]  /*0e60*/  NOP ;  /* 0x0000000000007918 */ /* 0x000fd00000000000 */
[----:B------:R-:W0:Y:S02]  /*0e70*/  USETMAXREG.TRY_ALLOC.CTAPOOL UP0, 0xe8 ;  /* 0x000000e8000079c8 */ /* 0x000e240008000600 */
[----:B0-----:R-:W-:-:S13]  /*0e80*/  PLOP3.LUT P0, PT, PT, PT, UP0, 0x80, 0x0 ;  /* 0x000000000000781c */ /* 0x001fda0003f0f008 */
[----:B------:R-:W-:Y:S05]  /*0e90*/  @!P0 BRA `(.L_x_8) ;  /* 0xfffffffc00f08947 */ /* 0x000fea000383ffff */
[----:B------:R-:W-:Y:S01]  /*0ea0*/  ULDC.64 UR4, c[0x0][0x598] ;  /* 0x0001660000047ab9 */ /* 0x000fe20000000a00 */
[----:B------:R-:W-:Y:S01]  /*0eb0*/  ULDC.64 UR36, c[0x0][0x208] ;  /* 0x0000820000247ab9 */ /* 0x000fe20000000a00 */
[----:B------:R-:W-:-:S04]  /*0ec0*/  ISETP.NE.U32.AND P0, PT, RZ, UR4, PT ;  /* 0x00000004ff007c0c */ /* 0x000fc8000bf05070 */
[----:B------:R-:W-:-:S13]  /*0ed0*/  ISETP.NE.AND.EX P0, PT, RZ, UR5, PT, P0 ;  /* 0x00000005ff007c0c */ /* 0x000fda000bf05300 */
[----:B------:R-:W-:Y:S05]  /*0ee0*/  @!P0 BRA `(.L_x_11) ;  /* 0x00000000001c8947 */ /* 0x000fea0003800000 */
[----:B------:R-:W0:Y:S02]  /*0ef0*/  LDC.64 R4, c[0x0][0x598] ;  /* 0x00016600ff047b82 */ /* 0x000e240000000a00 */
[----:B0-----:R-:W2:Y:S02]  /*0f00*/  LDG.E.64 R4, desc[UR36][R4.64] ;  /* 0x0000002404047981 */ /* 0x001ea4000c1e1b00 */
[----:B--2---:R-:W-:-:S04]  /*0f10*/  ISETP.NE.U32.AND P0, PT, R4, RZ, PT ;  /* 0x000000ff0400720c */ /* 0x004fc80003f05070 */
[----:B------:R-:W-:-:S13]  /*0f20*/  ISETP.NE.AND.EX P0, PT, R5, RZ, PT, P0 ;  /* 0x000000ff0500720c */ /* 0x000fda0003f05300 */
[----:B------:R-:W-:Y:S05]  /*0f30*/  @!P0 BRA `(.L_x_11) ;  /* 0x0000000000088947 */ /* 0x000fea0003800000 */
[----:B------:R0:W5:Y:S01]  /*0f40*/  LD.E R88, desc[UR36][R4.64] ;  /* 0x0000002404587980 */ /* 0x000162000c101900 */
[----:B------:R-:W-:Y:S05]  /*0f50*/  BRA `(.L_x_12) ;  /* 0x0000000000247947 */ /* 0x000fea0003800000 */
.L_x_11:
[----:B------:R-:W-:Y:S02]  /*0f60*/  ULDC.64 UR4, c[0x0][0x588] ;  /* 0x0001620000047ab9 */ /* 0x000fe40000000a00 */
[----:B------:R-:W-:-:S04]  /*0f70*/  ISETP.NE.U32.AND P0, PT, RZ, UR4, PT ;  /* 0x00000004ff007c0c */ /* 0x000fc8000bf05070 */
[----:B------:R-:W-:-:S13]  /*0f80*/  ISETP.NE.AND.EX P0, PT, RZ, UR5, PT, P0 ;  /* 0x00000005ff007c0c */ /* 0x000fda000bf05300 */
[----:B------:R-:W-:Y:S05]  /*0f90*/  @!P0 BRA `(.L_x_13) ;  /* 0x00000000000c8947 */ /* 0x000fea0003800000 */
[----:B------:R-:W0:Y:S02]  /*0fa0*/  LDC.64 R88, c[0x0][0x588] ;  /* 0x00016200ff587b82 */ /* 0x000e240000000a00 */
[----:B0-----:R1:W5:Y:S01]  /*0fb0*/  LDG.E R88, desc[UR36][R88.64] ;  /* 0x0000002458587981 */ /* 0x001362000c1e1900 */
[----:B------:R-:W-:Y:S05]  /*0fc0*/  BRA `(.L_x_12) ;  /* 0x0000000000087947 */ /* 0x000fea0003800000 */
.L_x_13:
[----:B------:R-:W-:Y:S02]  /*0fd0*/  ULDC UR4, c[0x0][0x580] ;  /* 0x0001600000047ab9 */ /* 0x000fe40000000800 */
[----:B------:R-:W-:-:S07]  /*0fe0*/  IMAD.U32 R88, RZ, RZ, UR4 ;  /* 0x00000004ff587e24 */ /* 0x000fce000f8e00ff */
.L_x_12:
[----:B------:R-:W-:Y:S02]  /*0ff0*/  ULDC.64 UR4, c[0x0][0x5a0] ;  /* 0x0001680000047ab9 */ /* 0x000fe40000000a00 */
[----:B------:R-:W-:-:S04]  /*1000*/  ISETP.NE.U32.AND P0, PT, RZ, UR4, PT ;  /* 0x00000004ff007c0c */ /* 0x000fc8000bf05070 */
[----:B------:R-:W-:-:S13]  /*1010*/  ISETP.NE.AND.EX P0, PT, RZ, UR5, PT, P0 ;  /* 0x00000005ff007c0c */ /* 0x000fda000bf05300 */
[----:B------:R-:W-:Y:S05]  /*1020*/  @!P0 BRA `(.L_x_14) ;  /* 0x00000000001c8947 */ /* 0x000fea0003800000 */
[----:B0-----:R-:W0:Y:S02]  /*1030*/  LDC.64 R4, c[0x0][0x5a0] ;  /* 0x00016800ff047b82 */ /* 0x001e240000000a00 */
[----:B0-----:R-:W2:Y:S02]  /*1040*/  LDG.E.64 R4, desc[UR36][R4.64] ;  /* 0x0000002404047981 */ /* 0x001ea4000c1e1b00 */
[----:B--2---:R-:W-:-:S04]  /*1050*/  ISETP.NE.U32.AND P0, PT, R4, RZ, PT ;  /* 0x000000ff0400720c */ /* 0x004fc80003f05070 */
[----:B------:R-:W-:-:S13]  /*1060*/  ISETP.NE.AND.EX P0, PT, R5, RZ, PT, P0 ;  /* 0x000000ff0500720c */ /* 0x000fda0003f05300 */
[----:B------:R-:W-:Y:S05]  /*1070*/  @!P0 BRA `(.L_x_14) ;  /* 0x0000000000088947 */ /* 0x000fea0003800000 */
[----:B-1----:R0:W5:Y:S01]  /*1080*/  LD.E R89, desc[UR36][R4.64] ;  /* 0x0000002404597980 */ /* 0x002162000c101900 */
[----:B------:R-:W-:Y:S05]  /*1090*/  BRA `(.L_x_15) ;  /* 0x0000000000247947 */ /* 0x000fea0003800000 */
.L_x_14:
[----:B------:R-:W-:Y:S02]  /*10a0*/  ULDC.64 UR4, c[0x0][0x590] ;  /* 0x0001640000047ab9 */ /* 0x000fe40000000a00 */
[----:B------:R-:W-:-:S04]  /*10b0*/  ISETP.NE.U32.AND P0, PT, RZ, UR4, PT ;  /* 0x00000004ff007c0c */ /* 0x000fc8000bf05070 */
[----:B------:R-:W-:-:S13]  /*10c0*/  ISETP.NE.AND.EX P0, PT, RZ, UR5, PT, P0 ;  /* 0x00000005ff007c0c */ /* 0x000fda000bf05300 */
[----:B------:R-:W-:Y:S05]  /*10d0*/  @!P0 BRA `(.L_x_16) ;  /* 0x00000000000c8947 */ /* 0x000fea0003800000 */
[----:B0-----:R-:W1:Y:S02]  /*10e0*/  LDC.64 R4, c[0x0][0x590] ;  /* 0x00016400ff047b82 */ /* 0x001e640000000a00 */
[----:B-1----:R1:W5:Y:S01]  /*10f0*/  LDG.E R89, desc[UR36][R4.64] ;  /* 0x0000002404597981 */ /* 0x002362000c1e1900 */
[----:B------:R-:W-:Y:S05]  /*1100*/  BRA `(.L_x_15) ;  /* 0x0000000000087947 */ /* 0x000fea0003800000 */
.L_x_16:
[----:B------:R-:W-:Y:S02]  /*1110*/  ULDC UR4, c[0x0][0x584] ;  /* 0x0001610000047ab9 */ /* 0x000fe40000000800 */
[----:B-1----:R-:W-:-:S07]  /*1120*/  IMAD.U32 R89, RZ, RZ, UR4 ;  /* 0x00000004ff597e24 */ /* 0x002fce000f8e00ff */
.L_x_15:
[----:B------:R-:W-:-:S13]  /*1130*/  LOP3.LUT P0, RZ, R0, 0xff, RZ, 0xc0, !PT ;  /* 0x000000ff00ff7812 */ /* 0x000fda000780c0ff */
[----:B------:R-:W-:Y:S05]  /*1140*/  @!P0 EXIT ;  /* 0x000000000000894d */ /* 0x000fea0003800000 */
[----:B------:R-:W-:Y:S01]  /*1150*/  ULDC UR4, c[0x0][0x28c] ;  /* 0x0000a30000047ab9 */ /* 0x000fe20000000800 */
[----:B------:R-:W-:Y:S01]  /*1160*/  UMOV UR38, URZ ;  /* 0x0000003f00267c82 */ /* 0x000fe20008000000 */
[----:B------:R-:W-:Y:S01]  /*1170*/  UIADD3 UR4, UR4, 0x3f, URZ ;  /* 0x0000003f04047890 */ /* 0x000fe2000fffe03f */
[----:B------:R-:W-:-:S03]  /*1180*/  UMOV UR39, URZ ;  /* 0x0000003f00277c82 */ /* 0x000fc60008000000 */
[----:B------:R-:W-:-:S04]  /*1190*/  USHF.R.S32.HI UR5, URZ, 0x1f, UR4 ;  /* 0x0000001f3f057899 */ /* 0x000fc80008011404 */
[----:B------:R-:W-:-:S04]  /*11a0*/  ULEA.HI UR5, UR5, UR4, URZ, 0x6 ;  /* 0x0000000405057291 */ /* 0x000fc8000f8f303f */
[----:B------:R-:W-:-:S12]  /*11b0*/  USHF.R.S32.HI UR40, URZ, 0x6, UR5 ;  /* 0x000000063f287899 */ /* 0x000fd80008011405 */
.L_x_168:
[----:B------:R-:W-:Y:S01]  /*11c0*/  LOP3.LUT R0, R18, 0x80, RZ, 0xc0, !PT ;  /* 0x0000008012007812 */ /* 0x000fe200078ec0ff */
[----:B------:R-:W2:Y:S01]  /*11d0*/  S2UR UR7, SR_CgaCtaId ;  /* 0x00000000000779c3 */ /* 0x000ea20000008800 */
[----:B------:R-:W-:Y:S02]  /*11e0*/  UMOV UR6, 0x400 ;  /* 0x0000040000067882 */ /* 0x000fe40000000000 */
[----:B------:R-:W-:-:S06]  /*11f0*/  SHF.R.U32.HI R0, RZ, 0x7, R0 ;  /* 0x00000007ff007819 */ /* 0x000fcc0000011600 */
[----:B------:R-:W3:Y:S01]  /*1200*/  SHFL.IDX PT, R0, R0, RZ, 0x1f ;  /* 0x00001fff00007589 */ /* 0x000ee200000e0000 */
[----:B--2---:R-:W-:Y:S01]  /*1210*/  ULEA UR6, UR7, UR6, 0x18 ;  /* 0x0000000607067291 */ /* 0x004fe2000f8ec03f */
[----:B---3--:R-:W-:-:S13]  /*1220*/  R2UR UR4, R0 ;  /* 0x00000000000472ca */ /* 0x008fda00000e0000 */
[----:B------:R-:W-:-:S04]  /*1230*/  ULEA.HI UR5, UR4, UR4, URZ, 0x1 ;  /* 0x0000000404057291 */ /* 0x000fc8000f8f083f */
[----:B------:R-:W-:-:S04]  /*1240*/  ULOP3.LUT UR5, UR5, 0xffffe, URZ, 0xc0, !UPT ;  /* 0x000ffffe05057892 */ /* 0x000fc8000f8ec03f */
[----:B------:R-:W-:-:S03]  /*1250*/  UIADD3 UR5, UR4, -UR5, URZ ;  /* 0x8000000504057290 */ /* 0x000fc6000fffe03f */
[----:B------:R-:W-:Y:S01]  /*1260*/  ULDC UR4, c[0x0][0x28c] ;  /* 0x0000a30000047ab9 */ /* 0x000fe20000000800 */
[----:B------:R-:W-:Y:S01]  /*1270*/  ULEA UR5, UR5, UR6, 0xc ;  /* 0x0000000605057291 */ /* 0x000fe2000f8e603f */
[----:B------:R-:W-:-:S03]  /*1280*/  ISETP.LT.AND P0, PT, RZ, UR4, PT ;  /* 0x00000004ff007c0c */ /* 0x000fc6000bf01270 */
[----:B------:R-:W-:-:S04]  /*1290*/  UIADD3 UR5, UR5, 0x100, URZ ;  /* 0x0000010005057890 */ /* 0x000fc8000fffe03f */
[----:B------:R-:W-:-:S04]  /*12a0*/  USHF.R.U32.HI UR5, URZ, 0x4, UR5 ;  /* 0x000000043f057899 */ /* 0x000fc80008011605 */
[----:B------:R-:W-:Y:S02]  /*12b0*/  ULOP3.LUT UR41, UR5, 0x3fff, URZ, 0xc0, !UPT ;  /* 0x00003fff05297892 */ /* 0x000fe4000f8ec03f */
[----:B01--4-:R-:W-:Y:S10]  /*12c0*/  @P0 BRA `(.L_x_17) ;  /* 0x0000000000400947 */ /* 0x013ff40003800000 */
[----:B------:R-:W-:Y:S01]  /*12d0*/  MOV R0, 0x0 ;  /* 0x0000000000007802 */ /* 0x000fe20000000f00 */
[----:B------:R-:W-:Y:S01]  /*12e0*/  ULDC.64 UR4, c[0x4][0x68] ;  /* 0x01001a0000047ab9 */ /* 0x000fe20000000a00 */
[----:B------:R-:W-:Y:S01]  /*12f0*/  ULDC.64 UR6, c[0x4][0x8] ;  /* 0x0100020000067ab9 */ /* 0x000fe20000000a00 */
[----:B01----:R-:W-:Y:S01]  /*1300*/  IMAD.U32 R4, RZ, RZ, UR4 ;  /* 0x00000004ff047e24 */ /* 0x003fe2000f8e00ff */
[----:B------:R0:W1:Y:S01]  /*1310*/  LDC.64 R14, c[0x4][R0] ;  /* 0x01000000000e7b82 */ /* 0x0000620000000a00 */
[----:B------:R-:W-:Y:S01]  /*1320*/  IMAD.U32 R5, RZ, RZ, UR5 ;  /* 0x00000005ff057e24 */ /* 0x000fe2000f8e00ff */
[----:B------:R-:W-:Y:S01]  /*1330*/  ULDC.64 UR4, c[0x4][0x70] ;  /* 0x01001c0000047ab9 */ /* 0x000fe20000000a00 */
[----:B------:R-:W-:Y:S02]  /*1340*/  IMAD.U32 R10, RZ, RZ, UR6 ;  /* 0x00000006ff0a7e24 */ /* 0x000fe4000f8e00ff */
[----:B------:R-:W-:Y:S02]  /*1350*/  IMAD.U32 R6, RZ, RZ, UR4 ;  /* 0x00000004ff067e24 */ /* 0x000fe4000f8e00ff */
[----:B------:R-:W-:-:S02]  /*1360*/  IMAD.U32 R7, RZ, RZ, UR5 ;  /* 0x00000005ff077e24 */ /* 0x000fc4000f8e00ff */
[----:B------:R-:W-:Y:S02]  /*1370*/  IMAD.U32 R11, RZ, RZ, UR7 ;  /* 0x00000007ff0b7e24 */ /* 0x000fe4000f8e00ff */
[----:B------:R-:W-:Y:S02]  /*1380*/  IMAD.MOV.U32 R8, RZ, RZ, 0x1e1 ;  /* 0x000001e1ff087424 */ /* 0x000fe400078e00ff */
[----:B------:R-:W-:Y:S02]  /*1390*/  IMAD.MOV.U32 R12, RZ, RZ, 0x1 ;  /* 0x00000001ff0c7424 */ /* 0x000fe400078e00ff */
[----:B0-----:R-:W-:-:S07]  /*13a0*/  IMAD.MOV.U32 R13, RZ, RZ, RZ ;  /* 0x000000ffff0d7224 */ /* 0x001fce00078e00ff */
[----:B------:R-:W-:-:S07]  /*13b0*/  LEPC R20, `(.L_x_17) ;  /* 0x000000001014794e */ /* 0x000fce0000000000 */
[----:B-1---5:R-:W-:Y:S05]  /*13c0*/  CALL.ABS.NOINC R14 ;  /* 0x000000000e007343 */ /* 0x022fea0003c00000 */
.L_x_17:
[----:B------:R-:W-:-:S04]  /*13d0*/  LOP3.LUT R0, R19, 0x1, RZ, 0xfc, !PT ;  /* 0x0000000113007812 */ /* 0x000fc800078efcff */
[----:B------:R-:W-:-:S13]  /*13e0*/  ISETP.NE.AND P0, PT, R0, 0x3, PT ;  /* 0x000000030000780c */ /* 0x000fda0003f05270 */
[----:B------:R-:W-:Y:S05]  /*13f0*/  @!P0 BRA `(.L_x_18) ;  /* 0x0000000000048947 */ /* 0x000fea0003800000 */
[----:B------:R-:W-:Y:S01]  /*1400*/  BPT.TRAP 0x1 ;  /* 0x000000040000795c */ /* 0x000fe20000300000 */
.L_x_18:
[----:B------:R-:W2:Y:S01]  /*1410*/  S2UR UR5, SR_CgaCtaId ;  /* 0x00000000000579c3 */ /* 0x000ea20000008800 */
[----:B------:R-:W-:Y:S01]  /*1420*/  UMOV UR4, 0x400 ;  /* 0x0000040000047882 */ /* 0x000fe20000000000 */
[----:B------:R-:W-:Y:S02]  /*1430*/  IMAD.U32 R0, RZ, RZ, UR38 ;  /* 0x00000026ff007e24 */ /* 0x000fe4000f8e00ff */
[----:B------:R-:W-:-:S03]  /*1440*/  IMAD.U32 R3, RZ, RZ, UR39 ;  /* 0x00000027ff037e24 */ /* 0x000fc6000f8e00ff */
[----:B------:R-:W-:Y:S01]  /*1450*/  SHF.L.U32 R0, R0, 0x1f, RZ ;  /* 0x0000001f00007819 */ /* 0x000fe200000006ff */
[----:B--2---:R-:W-:-:S06]  /*1460*/  ULEA UR4, UR5, UR4, 0x18 ;  /* 0x0000000405047291 */ /* 0x004fcc000f8ec03f */
[----:B------:R-:W-:-:S04]  /*1470*/  IMAD.U32 R6, RZ, RZ, UR4 ;  /* 0x00000004ff067e24 */ /* 0x000fc8000f8e00ff */
[----:B------:R-:W-:-:S04]  /*1480*/  IMAD R3, R3, 0x8, R6 ;  /* 0x0000000803037824 */ /* 0x000fc800078e0206 */
[----:B------:R2:W3:Y:S01]  /*1490*/  SYNCS.PHASECHK.TRANS64.TRYWAIT P1, [R3+URZ], R0 ;  /* 0x00000000030075a7 */ /* 0x0004e2000802017f */
[----:B------:R-:W-:Y:S05]  /*14a0*/  @!P0 BRA `(.L_x_19) ;  /* 0x0000000000048947 */ /* 0x000fea0003800000 */
[----:B------:R-:W-:Y:S01]  /*14b0*/  BPT.TRAP 0x1 ;  /* 0x000000040000795c */ /* 0x000fe20000300000 */
.L_x_19:
[----:B---3--:R-:W-:Y:S05]  /*14c0*/  @P1 BRA `(.L_x_20) ;  /* 0x0000000000081947 */ /* 0x008fea0003800000 */
[----:B------:R-:W3:Y:S02]  /*14d0*/  SYNCS.PHASECHK.TRANS64.TRYWAIT P1, [R3+URZ], R0 ;  /* 0x00000000030075a7 */ /* 0x000ee4000802017f */
[----:B---3--:R-:W-:Y:S05]  /*14e0*/  @!P1 BRA `(.L_x_21) ;  /* 0x0000005800209947 */ /* 0x008fea0003800000 */
.L_x_20:
[----:B------:R-:W-:-:S04]  /*14f0*/  UISETP.LT.AND UP0, UPT, UR40, 0x1, UPT ;  /* 0x000000012800788c */ /* 0x000fc8000bf01270 */
[----:B------:R-:W-:-:S06]  /*1500*/  USEL UR4, UR40, 0x1, UP0 ;  /* 0x0000000128047887 */ /* 0x000fcc0008000000 */
[----:B--23--:R-:W-:Y:S01]  /*1510*/  IMAD.U32 R0, RZ, RZ, UR4 ;  /* 0x00000004ff007e24 */ /* 0x00cfe2000f8e00ff */
[----:B------:R-:W-:Y:S05]  /*1520*/  WARPSYNC.ALL ;  /* 0x0000000000007948 */ /* 0x000fea0003800000 */
[----:B------:R-:W-:-:S04]  /*1530*/  IADD3 R0, -R0, UR40, RZ ;  /* 0x0000002800007c10 */ /* 0x000fc8000fffe1ff */
[----:B------:R-:W-:Y:S02]  /*1540*/  ISETP.GE.AND P1, PT, R0, 0x1, PT ;  /* 0x000000010000780c */ /* 0x000fe40003f26270 */
[----:B------:R-:W-:Y:S01]  /*1550*/  R2UR UR4, R6 ;  /* 0x00000000060472ca */ /* 0x000fe200000e0000 */
[----:B------:R-:W-:Y:S01]  /*1560*/  ULOP3.LUT UR41, UR41, 0x10000, URZ, 0xfc, !UPT ;  /* 0x0001000029297892 */ /* 0x000fe2000f8efc3f */
[----:B------:R-:W-:Y:S01]  /*1570*/  WARPGROUP.ARRIVE ;  /* 0x00000000000079c5 */ /* 0x000fe20000000000 */
[----:B------:R-:W-:Y:S01]  /*1580*/  UMOV UR5, 0x80000020 ;  /* 0x8000002000057882 */ /* 0x000fe20000000000 */
[----:B------:R-:W-:-:S09]  /*1590*/  UMOV UR7, 0x80000020 ;  /* 0x8000002000077882 */ /* 0x000fd20000000000 */
[----:B------:R-:W-:-:S04]  /*15a0*/  UIADD3 UR4, UR4, 0x6100, URZ ;  /* 0x0000610004047890 */ /* 0x000fc8000fffe03f */
[----:B------:R-:W-:-:S04]  /*15b0*/  USHF.R.U32.HI UR4, URZ, 0x4, UR4 ;  /* 0x000000043f047899 */ /* 0x000fc80008011604 */
[----:B------:R-:W-:-:S04]  /*15c0*/  ULOP3.LUT UR4, UR4, 0x3fff, URZ, 0xc0, !UPT ;  /* 0x00003fff04047892 */ /* 0x000fc8000f8ec03f */
[----:B------:R-:W-:Y:S02]  /*15d0*/  ULOP3.LUT UR9, UR4, 0x10000, URZ, 0xfc, !UPT ;  /* 0x0001000004097892 */ /* 0x000fe4000f8efc3f */
[----:B------:R-:W-:Y:S02]  /*15e0*/  ULEA UR4, UR39, UR41, 0x9 ;  /* 0x0000002927047291 */ /* 0x000fe4000f8e483f */
[----:B------:R-:W-:-:S09]  /*15f0*/  ULEA UR6, UR39, UR9, 0x9 ;  /* 0x0000000927067291 */ /* 0x000fd2000f8e483f */
[----:B------:R-:W-:Y:S01]  /*1600*/  IGMMA.64x128x32.S8.S8 R24, gdesc[UR4], RZ, !UPT, gsb0 ;  /* 0x03600000041879f1 */ /* 0x000fe2000c0410ff */
[----:B------:R-:W-:Y:S02]  /*1610*/  UIADD3 UR4, UR4, 0x2, URZ ;  /* 0x0000000204047890 */ /* 0x000fe4000fffe03f */
[----:B------:R-:W-:Y:S01]  /*1620*/  UIADD3 UR6, UR6, 0x2, URZ ;  /* 0x0000000206067890 */ /* 0x000fe2000fffe03f */
[----:B------:R-:W-:Y:S01]  /*1630*/  UMOV UR5, 0x80000020 ;  /* 0x8000002000057882 */ /* 0x000fe20000000000 */
[----:B------:R-:W-:Y:S01]  /*1640*/  UMOV UR7, 0x80000020 ;  /* 0x8000002000077882 */ /* 0x000fe20000000000 */
[----:B------:R-:W-:Y:S02]  /*1650*/  WARPGROUP.DEPBAR.LE gsb0, 0x0 ;  /* 0x00008000000079c5 */ /* 0x000fe40000010000 */
[----:B------:R-:W-:-:S06]  /*1660*/  WARPGROUP.ARRIVE ;  /* 0x00000000000079c5 */ /* 0x000fcc0000000000 */
[----:B------:R-:W-:Y:S03]  /*1670*/  IGMMA.64x128x32.S8.S8 R24, gdesc[UR4], R24, gsb0 ;  /* 0x03600000041879f1 */ /* 0x000fe60008041018 */
[----:B------:R-:W-:Y:S02]  /*1680*/  WARPGROUP.DEPBAR.LE gsb0, 0x0 ;  /* 0x00008000000079c5 */ /* 0x000fe40000010000 */
[----:B------:R-:W-:Y:S05]  /*1690*/  @!P1 BRA `(.L_x_22) ;  /* 0x0000000000e49947 */ /* 0x000fea0003800000 */
[----:B------:R-:W-:Y:S02]  /*16a0*/  UIADD3 UR4, UR39, 0x1, URZ ;  /* 0x0000000127047890 */ /* 0x000fe4000fffe03f */
[----:B------:R-:W-:Y:S02]  /*16b0*/  IMAD.U32 R3, RZ, RZ, UR39 ;  /* 0x00000027ff037e24 */ /* 0x000fe4000f8e00ff */
[----:B------:R-:W-:-:S04]  /*16c0*/  UISETP.NE.AND UP0, UPT, UR4, 0x3, UPT ;  /* 0x000000030400788c */ /* 0x000fc8000bf05270 */
[----:B------:R-:W-:Y:S02]  /*16d0*/  USEL UR5, URZ, 0x1, UP0 ;  /* 0x000000013f057887 */ /* 0x000fe40008000000 */
[----:B------:R-:W-:Y:S02]  /*16e0*/  USEL UR8, UR4, URZ, UP0 ;  /* 0x0000003f04087287 */ /* 0x000fe40008000000 */
[----:B------:R-:W-:-:S06]  /*16f0*/  ULOP3.LUT UR5, UR38, UR5, URZ, 0x3c, !UPT ;  /* 0x0000000526057292 */ /* 0x000fcc000f8e3c3f */
[----:B------:R-:W-:-:S07]  /*1700*/  IMAD.U32 R7, RZ, RZ, UR5 ;  /* 0x00000005ff077e24 */ /* 0x000fce000f8e00ff */
.L_x_29:
[----:B------:R-:W-:Y:S05]  /*1710*/  @!P0 BRA `(.L_x_23) ;  /* 0x0000000000048947 */ /* 0x000fea0003800000 */
[----:B------:R-:W-:Y:S01]  /*1720*/  BPT.TRAP 0x1 ;  /* 0x000000040000795c */ /* 0x000fe20000300000 */
.L_x_23:
[----:B------:R-:W2:Y:S01]  /*1730*/  S2UR UR5, SR_CgaCtaId ;  /* 0x00000000000579c3 */ /* 0x000ea20000008800 */
[----:B------:R-:W-:Y:S01]  /*1740*/  UMOV UR4, 0x400 ;  /* 0x0000040000047882 */ /* 0x000fe20000000000 */
[----:B01----:R-:W-:Y:S01]  /*1750*/  IMAD.U32 R5, RZ, RZ, UR8 ;  /* 0x00000008ff057e24 */ /* 0x003fe2000f8e00ff */
[----:B------:R-:W-:Y:S01]  /*1760*/  SHF.L.U32 R4, R7, 0x1f, RZ ;  /* 0x0000001f07047819 */ /* 0x000fe200000006ff */
[----:B--2---:R-:W-:-:S06]  /*1770*/  ULEA UR4, UR5, UR4, 0x18 ;  /* 0x0000000405047291 */ /* 0x004fcc000f8ec03f */
[----:B------:R-:W-:-:S04]  /*1780*/  IMAD.U32 R6, RZ, RZ, UR4 ;  /* 0x00000004ff067e24 */ /* 0x000fc8000f8e00ff */
[----:B------:R-:W-:-:S04]  /*1790*/  IMAD R5, R5, 0x8, R6 ;  /* 0x0000000805057824 */ /* 0x000fc800078e0206 */
[----:B------:R0:W1:Y:S01]  /*17a0*/  SYNCS.PHASECHK.TRANS64.TRYWAIT P1, [R5+URZ], R4 ;  /* 0x00000004050075a7 */ /* 0x000062000802017f */
[----:B------:R-:W-:Y:S05]  /*17b0*/  @!P0 BRA `(.L_x_24) ;  /* 0x0000000000048947 */ /* 0x000fea0003800000 */
[----:B------:R-:W-:Y:S01]  /*17c0*/  BPT.TRAP 0x1 ;  /* 0x000000040000795c */ /* 0x000fe20000300000 */
.L_x_24:
[----:B-1----:R-:W-:Y:S05]  /*17d0*/  @P1 BRA `(.L_x_25) ;  /* 0x0000000000081947 */ /* 0x002fea0003800000 */
[----:B------:R-:W1:Y:S02]  /*17e0*/  SYNCS.PHASECHK.TRANS64.TRYWAIT P1, [R5+URZ], R4 ;  /* 0x00000004050075a7 */ /* 0x000e64000802017f */
[----:B-1----:R-:W-:Y:S05]  /*17f0*/  @!P1 BRA `(.L_x_26) ;  /* 0x0000005400709947 */ /* 0x002fea0003800000 */
.L_x_25:
[----:B------:R-:W-:Y:S01]  /*1800*/  ULEA UR4, UR8, UR41, 0x9 ;  /* 0x0000002908047291 */ /* 0x000fe2000f8e483f */
[----:B------:R-:W-:Y:S01]  /*1810*/  WARPGROUP.ARRIVE ;  /* 0x00000000000079c5 */ /* 0x000fe20000000000 */
[----:B------:R-:W-:Y:S01]  /*1820*/  ULEA UR6, UR8, UR9, 0x9 ;  /* 0x0000000908067291 */ /* 0x000fe2000f8e483f */
[----:B------:R-:W-:Y:S01]  /*1830*/  UMOV UR5, 0x80000020 ;  /* 0x8000002000057882 */ /* 0x000fe20000000000 */
[----:B------:R-:W-:-:S07]  /*1840*/  UMOV UR7, 0x80000020 ;  /* 0x8000002000077882 */ /* 0x000fce0000000000 */
[----:B------:R-:W-:Y:S01]  /*1850*/  IGMMA.64x128x32.S8.S8 R24, gdesc[UR4], R24, gsb0 ;  /* 0x03600000041879f1 */ /* 0x000fe20008041018 */
        /* <DEDUP_REMOVED lines=9> */
[----:B------:R-:W-:Y:S01]  /*18f0*/  BPT.TRAP 0x1 ;  /* 0x000000040000795c */ /* 0x000fe20000300000 */
.L_x_27:
[----:B------:R-:W-:-:S13]  /*1900*/  ISETP.NE.AND P1, PT, R23, RZ, PT ;  /* 0x000000ff1700720c */ /* 0x000fda0003f25270 */
[----:B01----:R-:W-:-:S04]  /*1910*/  @P1 IMAD R4, R3, 0x8, R6 ;  /* 0x0000000803041824 */ /* 0x003fc800078e0206 */
[----:B------:R-:W-:-:S05]  /*1920*/  @P1 VIADD R5, R4, 0x18 ;  /* 0x0000001804051836 */ /* 0x000fca0000000000 */
[----:B------:R-:W-:-:S04]  /*1930*/  @P1 PRMT R5, R22, 0x654, R5 ;  /* 0x0000065416051816 */ /* 0x000fc80000000005 */
[----:B------:R0:W-:Y:S01]  /*1940*/  @P1 SYNCS.ARRIVE.TRANS64.RED.A1T0 RZ, [R5+URZ], RZ ;  /* 0x000000ff05ff19a7 */ /* 0x0001e2000810043f */
[----:B------:R-:W-:-:S13]  /*1950*/  ISETP.GT.U32.AND P1, PT, R19, 0x1, PT ;  /* 0x000000011300780c */ /* 0x000fda0003f24070 */
[----:B0-----:R-:W-:Y:S05]  /*1960*/  @P1 BRA `(.L_x_28) ;  /* 0x0000000000041947 */ /* 0x001fea0003800000 */
[----:B------:R-:W-:Y:S01]  /*1970*/  BPT.TRAP 0x1 ;  /* 0x000000040000795c */ /* 0x000fe20000300000 */
.L_x_28:
[----:B------:R-:W-:Y:S01]  /*1980*/  UIADD3 UR8, UR8, 0x1, URZ ;  /* 0x0000000108087890 */ /* 0x000fe2000fffe03f */
[C---:B------:R-:W-:Y:S01]  /*1990*/  ISETP.GT.AND P2, PT, R0.reuse, 0x1, PT ;  /* 0x000000010000780c */ /* 0x040fe20003f44270 */
[----:B------:R-:W-:Y:S02]  /*19a0*/  VIADD R3, R3, 0x1 ;  /* 0x0000000103037836 */ /* 0x000fe40000000000 */
[----:B------:R-:W-:Y:S01]  /*19b0*/  UISETP.NE.AND UP0, UPT, UR8, 0x3, UPT ;  /* 0x000000030800788c */ /* 0x000fe2000bf05270 */
[----:B------:R-:W-:Y:S02]  /*19c0*/  VIADD R0, R0, 0xffffffff ;  /* 0xffffffff00007836 */ /* 0x000fe40000000000 */
[C---:B------:R-:W-:Y:S01]  /*19d0*/  ISETP.NE.AND P1, PT, R3.reuse, 0x3, PT ;  /* 0x000000030300780c */ /* 0x040fe20003f25270 */
[----:B------:R-:W-:Y:S02]  /*19e0*/  USEL UR4, URZ, 0x1, UP0 ;  /* 0x000000013f047887 */ /* 0x000fe40008000000 */
[----:B------:R-:W-:Y:S01]  /*19f0*/  USEL UR8, UR8, URZ, UP0 ;  /* 0x0000003f08087287 */ /* 0x000fe20008000000 */
[----:B------:R-:W-:-:S03]  /*1a00*/  SEL R3, R3, RZ, P1 ;  /* 0x000000ff03037207 */ /* 0x000fc60000800000 */
[----:B------:R-:W-:Y:S01]  /*1a10*/  LOP3.LUT R7, R7, UR4, RZ, 0x3c, !PT ;  /* 0x0000000407077c12 */ /* 0x000fe2000f8e3cff */
[----:B------:R-:W-:Y:S07]  /*1a20*/  @P2 BRA `(.L_x_29) ;  /* 0xfffffffc00382947 */ /* 0x000fee000383ffff */
.L_x_22:
[----:B------:R-:W2:Y:S02]  /*1a30*/  LDC R0, c[0x0][0x28c] ;  /* 0x0000a300ff007b82 */ /* 0x000ea40000000800 */
[----:B--2---:R-:W-:-:S13]  /*1a40*/  ISETP.GE.AND P1, PT, R0, 0x1, PT ;  /* 0x000000010000780c */ /* 0x004fda0003f26270 */
[----:B------:R-:W-:Y:S05]  /*1a50*/  @!P1 BRA `(.L_x_30) ;  /* 0x0000000000509947 */ /* 0x000fea0003800000 */
[----:B------:R-:W-:Y:S05]  /*1a60*/  @!P0 BRA `(.L_x_31) ;  /* 0x0000000000048947 */ /* 0x000fea0003800000 */
[----:B------:R-:W-:Y:S01]  /*1a70*/  BPT.TRAP 0x1 ;  /* 0x000000040000795c */ /* 0x000fe20000300000 */
.L_x_31:
[----:B------:R-:W-:Y:S01]  /*1a80*/  ISETP.NE.AND P0, PT, R23, RZ, PT ;  /* 0x000000ff1700720c */ /* 0x000fe20003f05270 */
[----:B------:R-:W-:Y:S01]  /*1a90*/  BSSY B0, `(.L_x_32) ;  /* 0x000000e000007945 */ /* 0x000fe20003800000 */
[----:B------:R-:W-:-:S11]  /*1aa0*/  ISETP.GT.U32.AND P1, PT, R19, 0x1, PT ;  /* 0x000000011300780c */ /* 0x000fd60003f24070 */
[----:B------:R-:W-:Y:S05]  /*1ab0*/  @!P0 BRA `(.L_x_33) ;  /* 0x00000000002c8947 */ /* 0x000fea0003800000 */
[----:B------:R-:W-:-:S04]  /*1ac0*/  UISETP.LT.AND UP0, UPT, UR40, 0x1, UPT ;  /* 0x000000012800788c */ /* 0x000fc8000bf01270 */
[----:B------:R-:W-:-:S04]  /*1ad0*/  USEL UR6, UR40, 0x1, UP0 ;  /* 0x0000000128067887 */ /* 0x000fc80008000000 */
[----:B------:R-:W-:-:S04]  /*1ae0*/  UIADD3 UR6, UR39, UR40, -UR6 ;  /* 0x0000002827067290 */ /* 0x000fc8000fffe806 */
[----:B------:R-:W-:-:S04]  /*1af0*/  UIMAD.WIDE.U32 UR4, UR6, -0x55555555, URZ ;  /* 0xaaaaaaab060478a5 */ /* 0x000fc8000f8e003f */
[----:B------:R-:W-:-:S04]  /*1b00*/  USHF.R.U32.HI UR4, URZ, 0x1, UR5 ;  /* 0x000000013f047899 */ /* 0x000fc80008011605 */
[----:B------:R-:W-:-:S06]  /*1b10*/  UIMAD UR6, UR4, -0x3, UR6 ;  /* 0xfffffffd040678a4 */ /* 0x000fcc000f8e0206 */
[----:B------:R-:W-:-:S04]  /*1b20*/  IMAD.U32 R3, RZ, RZ, UR6 ;  /* 0x00000006ff037e24 */ /* 0x000fc8000f8e00ff */
[----:B------:R-:W-:-:S04]  /*1b30*/  IMAD R0, R3, 0x8, R6 ;  /* 0x0000000803007824 */ /* 0x000fc800078e0206 */
[----:B------:R-:W-:-:S05]  /*1b40*/  VIADD R3, R0, 0x18 ;  /* 0x0000001800037836 */ /* 0x000fca0000000000 */
[----:B------:R-:W-:-:S04]  /*1b50*/  PRMT R3, R22, 0x654, R3 ;  /* 0x0000065416037816 */ /* 0x000fc80000000003 */
[----:B------:R2:W-:Y:S03]  /*1b60*/  SYNCS.ARRIVE.TRANS64.RED.A1T0 RZ, [R3+URZ], RZ ;  /* 0x000000ff03ff79a7 */ /* 0x0005e6000810043f */
.L_x_33:
[----:B------:R-:W-:Y:S05]  /*1b70*/  BSYNC B0 ;  /* 0x0000000000007941 */ /* 0x000fea0003800000 */
.L_x_32:
[----:B------:R-:W-:Y:S05]  /*1b80*/  @P1 BRA `(.L_x_30) ;  /* 0x0000000000041947 */ /* 0x000fea0003800000 */
[----:B------:R-:W-:Y:S01]  /*1b90*/  BPT.TRAP 0x1 ;  /* 0x000000040000795c */ /* 0x000fe20000300000 */
.L_x_30:
[----:B------:R-:W3:Y:S01]  /*1ba0*/  LDC R7, c[0x0][0x288] ;  /* 0x0000a200ff077b82 */ /* 0x000ee20000000800 */
[--C-:B------:R-:W-:Y:S01]  /*1bb0*/  SHF.R.U32.HI R0, RZ, 0x2, R18.reuse ;  /* 0x00000002ff007819 */ /* 0x100fe20000011612 */
[----:B------:R-:W-:Y:S01]  /*1bc0*/  IMAD.SHL.U32 R93, R93, 0x80, RZ ;  /* 0x000000805d5d7824 */ /* 0x000fe200078e00ff */
[----:B01----:R-:W-:Y:S01]  /*1bd0*/  SHF.R.U32.HI R5, RZ, 0x7, R18 ;  /* 0x00000007ff057819 */ /* 0x003fe20000011612 */
[----:B------:R-:W-:Y:S01]  /*1be0*/  UIADD3 UR39, UR40, UR39, URZ ;  /* 0x0000002728277290 */ /* 0x000fe2000fffe03f */
[----:B------:R-:W-:Y:S01]  /*1bf0*/  LOP3.LUT R4, R18, 0x60, RZ, 0xc0, !PT ;  /* 0x0000006012047812 */ /* 0x000fe200078ec0ff */
[----:B------:R-:W-:Y:S01]  /*1c00*/  ULDC UR7, c[0x0][0x284] ;  /* 0x0000a10000077ab9 */ /* 0x000fe20000000800 */
[----:B--2---:R-:W-:Y:S01]  /*1c10*/  LOP3.LUT R3, R0, 0x7, RZ, 0xc0, !PT ;  /* 0x0000000700037812 */ /* 0x004fe200078ec0ff */
[----:B------:R-:W-:Y:S01]  /*1c20*/  UISETP.GT.U32.AND UP0, UPT, UR39, 0x2, UPT ;  /* 0x000000022700788c */ /* 0x000fe2000bf04070 */
[----:B------:R-:W-:Y:S01]  /*1c30*/  LOP3.LUT R0, R5, 0x1, RZ, 0xc0, !PT ;  /* 0x0000000105007812 */ /* 0x000fe200078ec0ff */
[----:B------:R-:W-:Y:S01]  /*1c40*/  UISETP.GE.U32.AND UP1, UPT, UR40, 0x3, UPT ;  /* 0x000000032800788c */ /* 0x000fe2000bf26070 */
[----:B------:R-:W-:Y:S01]  /*1c50*/  SHF.R.U32.HI R6, RZ, 0x1, R4 ;  /* 0x00000001ff067819 */ /* 0x000fe20000011604 */
[----:B------:R-:W-:Y:S01]  /*1c60*/  UISETP.LT.U32.AND UP0, UPT, UR40, 0x3, UP0 ;  /* 0x000000032800788c */ /* 0x000fe20008701070 */
[----:B------:R-:W-:Y:S01]  /*1c70*/  LOP3.LUT R4, R18, 0x3, RZ, 0xc0, !PT ;  /* 0x0000000312047812 */ /* 0x000fe200078ec0ff */
[----:B------:R-:W-:Y:S01]  /*1c80*/  IMAD.SHL.U32 R8, R0, 0x40, RZ ;  /* 0x0000004000087824 */ /* 0x000fe200078e00ff */
[----:B------:R-:W-:Y:S01]  /*1c90*/  IADD3 R5, RZ, -R6, -R3 ;  /* 0x80000006ff057210 */ /* 0x000fe20007ffe803 */
[----:B------:R-:W-:Y:S01]  /*1ca0*/  ULDC.64 UR8, c[0x0][0x5d0] ;  /* 0x0001740000087ab9 */ /* 0x000fe20000000a00 */
[----:B------:R-:W-:Y:S01]  /*1cb0*/  SHF.R.S32.HI R14, RZ, 0x1f, R91 ;  /* 0x0000001fff0e7819 */ /* 0x000fe2000001145b */
[----:B------:R-:W-:Y:S01]  /*1cc0*/  UIMAD.WIDE.U32 UR4, UR39, -0x55555555, URZ ;  /* 0xaaaaaaab270478a5 */ /* 0x000fe2000f8e003f */
[----:B------:R-:W-:Y:S01]  /*1cd0*/  LOP3.LUT R3, R8, 0x40, R3, 0xe2, !PT ;  /* 0x0000004008037812 */ /* 0x000fe200078ee203 */
[----:B------:R-:W-:Y:S01]  /*1ce0*/  IMAD.SHL.U32 R8, R18, 0x2, RZ ;  /* 0x0000000212087824 */ /* 0x000fe200078e00ff */
[----:B------:R-:W-:Y:S01]  /*1cf0*/  USEL UR6, URZ, 0x1, !UP0 ;  /* 0x000000013f067887 */ /* 0x000fe2000c000000 */
[----:B------:R-:W-:Y:S01]  /*1d00*/  IMAD R0, R0, -0x40, R5 ;  /* 0xffffffc000007824 */ /* 0x000fe200078e0205 */
[----:B------:R-:W-:Y:S01]  /*1d10*/  USHF.R.U32.HI UR4, URZ, 0x1, UR5 ;  /* 0x000000013f047899 */ /* 0x000fe20008011605 */
[----:B---3--:R-:W-:Y:S01]  /*1d20*/  IMAD R12, R4, -0x2, R7 ;  /* 0xfffffffe040c7824 */ /* 0x008fe200078e0207 */
[C---:B------:R-:W-:Y:S01]  /*1d30*/  ISETP.GE.AND P0, PT, R93.reuse, R7, PT ;  /* 0x000000075d00720c */ /* 0x040fe20003f06270 */
[----:B------:R-:W-:Y:S01]  /*1d40*/  IMAD.SHL.U32 R7, R92, 0x80, RZ ;  /* 0x000000805c077824 */ /* 0x000fe200078e00ff */
[----:B------:R-:W-:Y:S01]  /*1d50*/  LOP3.LUT R8, R93, 0x6, R8, 0xf8, !PT ;  /* 0x000000065d087812 */ /* 0x000fe200078ef808 */
[----:B------:R-:W-:Y:S01]  /*1d60*/  IMAD R4, R14, UR8, RZ ;  /* 0x000000080e047c24 */ /* 0x000fe2000f8e02ff */
[----:B------:R-:W-:Y:S01]  /*1d70*/  ULOP3.LUT UR38, UR38, UR6, URZ, 0x3c, !UPT ;  /* 0x0000000626267292 */ /* 0x000fe2000f8e3c3f */
[----:B------:R-:W-:Y:S01]  /*1d80*/  IMAD.WIDE R10, R92, 0x80, RZ ;  /* 0x000000805c0a7825 */ /* 0x000fe200078e02ff */
[----:B------:R-:W-:Y:S01]  /*1d90*/  ISETP.GE.OR P0, PT, R7, UR7, P0 ;  /* 0x0000000707007c0c */ /* 0x000fe20008706670 */
[----:B------:R-:W-:Y:S01]  /*1da0*/  UIMAD UR39, UR4, -0x3, UR39 ;  /* 0xfffffffd042778a4 */ /* 0x000fe2000f8e0227 */
[----:B------:R-:W-:Y:S01]  /*1db0*/  SHF.R.S32.HI R9, RZ, 0x1f, R8 ;  /* 0x0000001fff097819 */ /* 0x000fe20000011408 */
[----:B------:R-:W-:Y:S01]  /*1dc0*/  IMAD R13, R91, UR9, R4 ;  /* 0x000000095b0d7c24 */ /* 0x000fe2000f8e0204 */
[----:B------:R-:W-:Y:S01]  /*1dd0*/  @UP1 ULOP3.LUT UR38, UR38, 0x1, UR4, 0x78, !UPT ;  /* 0x0000000126261892 */ /* 0x000fe2000f8e7804 */
[----:B------:R-:W-:Y:S01]  /*1de0*/  IADD3 R96, -R7, UR7, R0 ;  /* 0x0000000707607c10 */ /* 0x000fe2000fffe100 */
[----:B------:R-:W-:Y:S01]  /*1df0*/  IMAD.MOV.U32 R0, RZ, RZ, -0x1 ;  /* 0xffffffffff007424 */ /* 0x000fe200078e00ff */
[----:B------:R-:W-:Y:S01]  /*1e00*/  LOP3.LUT R21, R10, R3, R6, 0xfe, !PT ;  /* 0x000000030a157212 */ /* 0x000fe200078efe06 */
[----:B------:R-:W-:-:S04]  /*1e10*/  IMAD.WIDE.U32 R4, R91, UR8, R8 ;  /* 0x000000085b047c25 */ /* 0x000fc8000f8e0008 */
[----:B------:R-:W-:Y:S02]  /*1e20*/  IMAD.IADD R5, R5, 0x1, R13 ;  /* 0x0000000105057824 */ /* 0x000fe400078e020d */
[----:B------:R-:W-:Y:S01]  /*1e30*/  IMAD.IADD R3, R12, 0x1, -R93 ;  /* 0x000000010c037824 */ /* 0x000fe200078e0a5d */
[----:B------:R-:W-:Y:S06]  /*1e40*/  @P0 BRA `(.L_x_34) ;  /* 0x0000003000a00947 */ /* 0x000fec0003800000 */
[----:B------:R-:W0:Y:S01]  /*1e50*/  LDC.64 R12, c[0x0][0x5c8] ;  /* 0x00017200ff0c7b82 */ /* 0x000e220000000a00 */
[----:B------:R-:W-:Y:S01]  /*1e60*/  ULDC.64 UR4, c[0x0][0x5c0] ;  /* 0x0001700000047ab9 */ /* 0x000fe20000000a00 */
[----:B------:R-:W-:Y:S01]  /*1e70*/  BSSY B0, `(.L_x_34) ;  /* 0x0000325000007945 */ /* 0x000fe20003800000 */
[-C--:B0-----:R-:W-:Y:S02]  /*1e80*/  IMAD R6, R11, R12.reuse, RZ ;  /* 0x0000000c0b067224 */ /* 0x081fe400078e02ff */
[----:B------:R-:W-:-:S04]  /*1e90*/  IMAD.WIDE.U32 R4, R21, R12, R4 ;  /* 0x0000000c15047225 */ /* 0x000fc800078e0004 */
[----:B------:R-:W-:Y:S01]  /*1ea0*/  IMAD R7, R21, R13, R6 ;  /* 0x0000000d15077224 */ /* 0x000fe200078e0206 */
[----:B------:R-:W-:-:S03]  /*1eb0*/  IADD3 R4, P0, R4, UR4, RZ ;  /* 0x0000000404047c10 */ /* 0x000fc6000ff1e0ff */
[----:B------:R-:W-:Y:S01]  /*1ec0*/  IMAD.IADD R7, R5, 0x1, R7 ;  /* 0x0000000105077824 */ /* 0x000fe200078e0207 */
[----:B------:R-:W-:-:S04]  /*1ed0*/  LEA R6, P1, R12, R4, 0x3 ;  /* 0x000000040c067211 */ /* 0x000fc800078218ff */
[----:B------:R-:W-:Y:S02]  /*1ee0*/  IADD3.X R5, R7, UR5, RZ, P0, !PT ;  /* 0x0000000507057c10 */ /* 0x000fe400087fe4ff */
[----:B-----5:R-:W-:Y:S02]  /*1ef0*/  ISETP.NE.AND P0, PT, R89, RZ, PT ;  /* 0x000000ff5900720c */ /* 0x020fe40003f05270 */
[----:B------:R-:W-:-:S11]  /*1f00*/  LEA.HI.X R7, R12, R5, R13, 0x3, P1 ;  /* 0x000000050c077211 */ /* 0x000fd600008f1c0d */
[----:B------:R-:W-:Y:S05]  /*1f10*/  @!P0 BRA `(.L_x_35) ;  /* 0x0000002400608947 */ /* 0x000fea0003800000 */
[----:B------:R-:W0:Y:S01]  /*1f20*/  LDC.64 R92, c[0x0][0x5b0] ;  /* 0x00016c00ff5c7b82 */ /* 0x000e220000000a00 */
[----:B------:R-:W-:Y:S01]  /*1f30*/  ULDC.64 UR4, c[0x0][0x5b8] ;  /* 0x00016e0000047ab9 */ /* 0x000fe20000000a00 */
[----:B------:R-:W-:Y:S01]  /*1f40*/  ISETP.GE.AND P1, PT, R96, 0x1, PT ;  /* 0x000000016000780c */ /* 0x000fe20003f26270 */
[----:B------:R-:W-:Y:S01]  /*1f50*/  IMAD R10, R14, UR4, RZ ;  /* 0x000000040e0a7c24 */ /* 0x000fe2000f8e02ff */
[----:B------:R-:W-:Y:S01]  /*1f60*/  BSSY B1, `(.L_x_36) ;  /* 0x000000e000017945 */ /* 0x000fe20003800000 */
[----:B------:R-:W-:Y:S01]  /*1f70*/  IMAD.WIDE.U32 R14, R91, UR4, R8 ;  /* 0x000000045b0e7c25 */ /* 0x000fe2000f8e0008 */
[----:B------:R-:W-:Y:S02]  /*1f80*/  ISETP.LT.OR P5, PT, R3, 0x1, !P1 ;  /* 0x000000010300780c */ /* 0x000fe40004fa1670 */
[----:B------:R-:W1:Y:S01]  /*1f90*/  LDC.64 R94, c[0x0][0x5a8] ;  /* 0x00016a00ff5e7b82 */ /* 0x000e620000000a00 */
[----:B------:R-:W-:Y:S02]  /*1fa0*/  IMAD R13, R91, UR5, R10 ;  /* 0x000000055b0d7c24 */ /* 0x000fe4000f8e020a */
[----:B------:R-:W-:-:S02]  /*1fb0*/  IMAD.MOV.U32 R12, RZ, RZ, R14 ;  /* 0x000000ffff0c7224 */ /* 0x000fc400078e000e */
[----:B------:R-:W-:Y:S02]  /*1fc0*/  IMAD.IADD R13, R15, 0x1, R13 ;  /* 0x000000010f0d7824 */ /* 0x000fe400078e020d */
[-C--:B0-----:R-:W-:Y:S02]  /*1fd0*/  IMAD R10, R11, R92.reuse, RZ ;  /* 0x0000005c0b0a7224 */ /* 0x081fe400078e02ff */
[----:B------:R-:W-:-:S04]  /*1fe0*/  IMAD.WIDE.U32 R8, R21, R92, R12 ;  /* 0x0000005c15087225 */ /* 0x000fc800078e000c */
[----:B------:R-:W-:Y:S01]  /*1ff0*/  IMAD R91, R21, R93, R10 ;  /* 0x0000005d155b7224 */ /* 0x000fe200078e020a */
[----:B-1----:R-:W-:-:S04]  /*2000*/  IADD3 R8, P0, R8, R94, RZ ;  /* 0x0000005e08087210 */ /* 0x002fc80007f1e0ff */
[----:B------:R-:W-:Y:S01]  /*2010*/  IADD3.X R9, R95, R9, R91, P0, !PT ;  /* 0x000000095f097210 */ /* 0x000fe200007fe45b */
[----:B------:R-:W-:Y:S08]  /*2020*/  @P5 BRA `(.L_x_37) ;  /* 0x0000000000045947 */ /* 0x000ff00003800000 */
[----:B------:R0:W5:Y:S02]  /*2030*/  LDG.E.U8 R90, desc[UR36][R8.64] ;  /* 0x00000024085a7981 */ /* 0x000164000c1e1100 */
.L_x_37:
[----:B------:R-:W-:Y:S05]  /*2040*/  BSYNC B1 ;  /* 0x0000000000017941 */ /* 0x000fea0003800000 */
.L_x_36:
[----:B-----5:R-:W-:Y:S01]  /*2050*/  LOP3.LUT R15, R90, 0xffff, RZ, 0xc0, !PT ;  /* 0x0000ffff5a0f7812 */ /* 0x020fe200078ec0ff */
[C---:B------:R-:W-:Y:S01]  /*2060*/  IMAD.SHL.U32 R10, R92.reuse, 0x8, RZ ;  /* 0x000000085c0a7824 */ /* 0x040fe200078e00ff */
[----:B------:R-:W-:Y:S01]  /*2070*/  SHF.L.U64.HI R11, R92, 0x3, R93 ;  /* 0x000000035c0b7819 */ /* 0x000fe2000001025d */
[----:B------:R-:W-:Y:S01]  /*2080*/  BSSY B1, `(.L_x_38) ;  /* 0x000000e000017945 */ /* 0x000fe20003800000 */
[----:B------:R-:W-:Y:S02]  /*2090*/  PRMT R20, R15, 0x8880, RZ ;  /* 0x000088800f147816 */ /* 0x000fe400000000ff */
[----:B------:R-:W-:Y:S01]  /*20a0*/  ISETP.LT.OR P2, PT, R3, 0x2, !P1 ;  /* 0x000000020300780c */ /* 0x000fe20004f41670 */
[----:B------:R-:W-:Y:S01]  /*20b0*/  IMAD.WIDE.U32 R10, R21, R92, R10 ;  /* 0x0000005c150a7225 */ /* 0x000fe200078e000a */
[----:B------:R-:W-:-:S03]  /*20c0*/  ISETP.GE.AND P0, PT, R96, 0x9, PT ;  /* 0x000000096000780c */ /* 0x000fc60003f06270 */
[----:B------:R-:W-:Y:S01]  /*20d0*/  IMAD R15, R20, R89, RZ ;  /* 0x00000059140f7224 */ /* 0x000fe200078e02ff */
[----:B------:R-:W-:Y:S01]  /*20e0*/  IADD3 R10, P3, P4, R14, R94, R10 ;  /* 0x0000005e0e0a7210 */ /* 0x000fe20007c7e00a */
[----:B------:R-:W-:Y:S02]  /*20f0*/  IMAD.IADD R20, R91, 0x1, R11 ;  /* 0x000000015b147824 */ /* 0x000fe400078e020b */
[----:B------:R-:W-:-:S05]  /*2100*/  @!P5 IMAD R21, R24, R88, R15 ;  /* 0x000000581815d224 */ /* 0x000fca00078e020f */
[----:B------:R1:W-:Y:S01]  /*2110*/  @!P5 STG.E.U8 desc[UR36][R4.64], R21 ;  /* 0x000000150400d986 */ /* 0x0003e2000c101124 */
[----:B------:R-:W-:Y:S05]  /*2120*/  @P2 BRA `(.L_x_39) ;  /* 0x00000000000c2947 */ /* 0x000fea0003800000 */
[----:B------:R-:W2:Y:S02]  /*2130*/  LDG.E.U8 R90, desc[UR36][R8.64+0x1] ;  /* 0x00000124085a7981 */ /* 0x000ea4000c1e1100 */
[----:B--2---:R-:W-:-:S05]  /*2140*/  PRMT R14, R90, 0x8880, RZ ;  /* 0x000088805a0e7816 */ /* 0x004fca00000000ff */
[----:B------:R-:W-:-:S07]  /*2150*/  IMAD R15, R14, R89, RZ ;  /* 0x000000590e0f7224 */ /* 0x000fce00078e02ff */
.L_x_39:
[----:B------:R-:W-:Y:S05]  /*2160*/  BSYNC B1 ;  /* 0x0000000000017941 */ /* 0x000fea0003800000 */
.L_x_38:
[----:B------:R-:W-:Y:S01]  /*2170*/  ISETP.LT.OR P5, PT, R3, 0x1, !P0 ;  /* 0x000000010300780c */ /* 0x000fe200047a1670 */
[----:B------:R-:W-:Y:S01]  /*2180*/  @!P2 IMAD R25, R25, R88, R15 ;  /* 0x000000581919a224 */ /* 0x000fe200078e020f */
[----:B------:R-:W-:Y:S01]  /*2190*/  BSSY B1, `(.L_x_40) ;  /* 0x000000a000017945 */ /* 0x000fe20003800000 */
[----:B------:R-:W-:Y:S02]  /*21a0*/  IADD3.X R11, R13, R95, R20, P3, P4 ;  /* 0x0000005f0d0b7210 */ /* 0x000fe40001fe8414 */
[C---:B------:R-:W-:Y:S01]  /*21b0*/  ISETP.LT.OR P3, PT, R3.reuse, 0x2, !P0 ;  /* 0x000000020300780c */ /* 0x040fe20004761670 */
[----:B------:R2:W-:Y:S01]  /*21c0*/  @!P2 STG.E.U8 desc[UR36][R4.64+0x1], R25 ;  /* 0x000001190400a986 */ /* 0x0005e2000c101124 */
[C---:B------:R-:W-:Y:S02]  /*21d0*/  ISETP.LT.OR P4, PT, R3.reuse, 0x9, !P1 ;  /* 0x000000090300780c */ /* 0x040fe40004f81670 */
[----:B------:R-:W-:-:S04]  /*21e0*/  ISETP.LT.OR P2, PT, R3, 0xa, !P1 ;  /* 0x0000000a0300780c */ /* 0x000fc80004f41670 */
[----:B------:R-:W-:Y:S09]  /*21f0*/  @P5 BRA `(.L_x_41) ;  /* 0x00000000000c5947 */ /* 0x000ff20003800000 */
[----:B------:R-:W3:Y:S02]  /*2200*/  LDG.E.U8 R90, desc[UR36][R10.64] ;  /* 0x000000240a5a7981 */ /* 0x000ee4000c1e1100 */
[----:B---3--:R-:W-:-:S05]  /*2210*/  PRMT R12, R90, 0x8880, RZ ;  /* 0x000088805a0c7816 */ /* 0x008fca00000000ff */
[----:B------:R-:W-:-:S07]  /*2220*/  IMAD R15, R12, R89, RZ ;  /* 0x000000590c0f7224 */ /* 0x000fce00078e02ff */
.L_x_41:
[----:B------:R-:W-:Y:S05]  /*2230*/  BSYNC B1 ;  /* 0x0000000000017941 */ /* 0x000fea0003800000 */
.L_x_40:
[----:B------:R-:W-:Y:S01]  /*2240*/  @!P5 IMAD R13, R26, R88, R15 ;  /* 0x000000581a0dd224 */ /* 0x000fe200078e020f */
[----:B------:R-:W-:Y:S04]  /*2250*/  BSSY B1, `(.L_x_42) ;  /* 0x0000006000017945 */ /* 0x000fe80003800000 */
[----:B------:R3:W-:Y:S01]  /*2260*/  @!P5 STG.E.U8 desc[UR36][R6.64], R13 ;  /* 0x0000000d0600d986 */ /* 0x0007e2000c101124 */
[----:B------:R-:W-:Y:S05]  /*2270*/  @P3 BRA `(.L_x_43) ;  /* 0x00000000000c3947 */ /* 0x000fea0003800000 */
[----:B------:R-:W4:Y:S02]  /*2280*/  LDG.E.U8 R90, desc[UR36][R10.64+0x1] ;  /* 0x000001240a5a7981 */ /* 0x000f24000c1e1100 */
[----:B----4-:R-:W-:-:S05]  /*2290*/  PRMT R12, R90, 0x8880, RZ ;  /* 0x000088805a0c7816 */ /* 0x010fca00000000ff */
[----:B------:R-:W-:-:S07]  /*22a0*/  IMAD R15, R12, R89, RZ ;  /* 0x000000590c0f7224 */ /* 0x000fce00078e02ff */
.L_x_43:
[----:B------:R-:W-:Y:S05]  /*22b0*/  BSYNC B1 ;  /* 0x0000000000017941 */ /* 0x000fea0003800000 */
.L_x_42:
[----:B------:R-:W-:Y:S01]  /*22c0*/  @!P3 IMAD R27, R27, R88, R15 ;  /* 0x000000581b1bb224 */ /* 0x000fe200078e020f */
[----:B------:R-:W-:Y:S04]  /*22d0*/  BSSY B1, `(.L_x_44) ;  /* 0x0000006000017945 */ /* 0x000fe80003800000 */
[----:B------:R4:W-:Y:S01]  /*22e0*/  @!P3 STG.E.U8 desc[UR36][R6.64+0x1], R27 ;  /* 0x0000011b0600b986 */ /* 0x0009e2000c101124 */
[----:B------:R-:W-:Y:S05]  /*22f0*/  @P4 BRA `(.L_x_45) ;  /* 0x00000000000c4947 */ /* 0x000fea0003800000 */
[----:B------:R-:W5:Y:S02]  /*2300*/  LDG.E.U8 R90, desc[UR36][R8.64+0x8] ;  /* 0x00000824085a7981 */ /* 0x000f64000c1e1100 */
[----:B-----5:R-:W-:-:S05]  /*2310*/  PRMT R12, R90, 0x8880, RZ ;  /* 0x000088805a0c7816 */ /* 0x020fca00000000ff */
[----:B------:R-:W-:-:S07]  /*2320*/  IMAD R15, R12, R89, RZ ;  /* 0x000000590c0f7224 */ /* 0x000fce00078e02ff */
.L_x_45:
[----:B------:R-:W-:Y:S05]  /*2330*/  BSYNC B1 ;  /* 0x0000000000017941 */ /* 0x000fea0003800000 */
.L_x_44:
[----:B---3--:R-:W-:Y:S01]  /*2340*/  @!P4 IMAD R13, R28, R88, R15 ;  /* 0x000000581c0dc224 */ /* 0x008fe200078e020f */
[----:B------:R-:W-:Y:S04]  /*2350*/  BSSY B1, `(.L_x_46) ;  /* 0x0000006000017945 */ /* 0x000fe80003800000 */
[----:B------:R3:W-:Y:S01]  /*2360*/  @!P4 STG.E.U8 desc[UR36][R4.64+0x8], R13 ;  /* 0x0000080d0400c986 */ /* 0x0007e2000c101124 */
[----:B------:R-:W-:Y:S05]  /*2370*/  @P2 BRA `(.L_x_47) ;  /* 0x00000000000c2947 */ /* 0x000fea0003800000 */
[----:B------:R-:W5:Y:S02]  /*2380*/  LDG.E.U8 R90, desc[UR36][R8.64+0x9] ;  /* 0x00000924085a7981 */ /* 0x000f64000c1e1100 */
[----:B-----5:R-:W-:-:S05]  /*2390*/  PRMT R12, R90, 0x8880, RZ ;  /* 0x000088805a0c7816 */ /* 0x020fca00000000ff */
[----:B------:R-:W-:-:S07]  /*23a0*/  IMAD R15, R12, R89, RZ ;  /* 0x000000590c0f7224 */ /* 0x000fce00078e02ff */
.L_x_47:
[----:B------:R-:W-:Y:S05]  /*23b0*/  BSYNC B1 ;  /* 0x0000000000017941 */ /* 0x000fea0003800000 */
.L_x_46:
[----:B------:R-:W-:Y:S01]  /*23c0*/  ISETP.LT.OR P4, PT, R3, 0x9, !P0 ;  /* 0x000000090300780c */ /* 0x000fe20004781670 */
[----:B------:R-:W-:Y:S01]  /*23d0*/  @!P2 IMAD R29, R29, R88, R15 ;  /* 0x000000581d1da224 */ /* 0x000fe200078e020f */
[----:B------:R-:W-:Y:S01]  /*23e0*/  BSSY B1, `(.L_x_48) ;  /* 0x0000009000017945 */ /* 0x000fe20003800000 */
[C---:B------:R-:W-:Y:S02]  /*23f0*/  ISETP.LT.OR P3, PT, R3.reuse, 0xa, !P0 ;  /* 0x0000000a0300780c */ /* 0x040fe40004761670 */
[C---:B------:R-:W-:Y:S01]  /*2400*/  ISETP.LT.OR P5, PT, R3.reuse, 0x11, !P1 ;  /* 0x000000110300780c */ /* 0x040fe20004fa1670 */
[----:B------:R0:W-:Y:S01]  /*2410*/  @!P2 STG.E.U8 desc[UR36][R4.64+0x9], R29 ;  /* 0x0000091d0400a986 */ /* 0x0001e2000c101124 */
[----:B------:R-:W-:-:S06]  /*2420*/  ISETP.LT.OR P2, PT, R3, 0x12, !P1 ;  /* 0x000000120300780c */ /* 0x000fcc0004f41670 */
[----:B------:R-:W-:Y:S07]  /*2430*/  @P4 BRA `(.L_x_49) ;  /* 0x00000000000c4947 */ /* 0x000fee0003800000 */
[----:B------:R-:W5:Y:S02]  /*2440*/  LDG.E.U8 R90, desc[UR36][R10.64+0x8] ;  /* 0x000008240a5a7981 */ /* 0x000f64000c1e1100 */
[----:B-----5:R-:W-:-:S05]  /*2450*/  PRMT R12, R90, 0x8880, RZ ;  /* 0x000088805a0c7816 */ /* 0x020fca00000000ff */
[----:B------:R-:W-:-:S07]  /*2460*/  IMAD R15, R12, R89, RZ ;  /* 0x000000590c0f7224 */ /* 0x000fce00078e02ff */
.L_x_49:
[----:B------:R-:W-:Y:S05]  /*2470*/  BSYNC B1 ;  /* 0x0000000000017941 */ /* 0x000fea0003800000 */
.L_x_48:
[----:B---3--:R-:W-:Y:S01]  /*2480*/  @!P4 IMAD R13, R30, R88, R15 ;  /* 0x000000581e0dc224 */ /* 0x008fe200078e020f */
[----:B------:R-:W-:Y:S04]  /*2490*/  BSSY B1, `(.L_x_50) ;  /* 0x0000006000017945 */ /* 0x000fe80003800000 */
[----:B------:R3:W-:Y:S01]  /*24a0*/  @!P4 STG.E.U8 desc[UR36][R6.64+0x8], R13 ;  /* 0x0000080d0600c986 */ /* 0x0007e2000c101124 */
[----:B------:R-:W-:Y:S05]  /*24b0*/  @P3 BRA `(.L_x_51) ;  /* 0x00000000000c3947 */ /* 0x000fea0003800000 */
[----:B------:R-:W5:Y:S02]  /*24c0*/  LDG.E.U8 R90, desc[UR36][R10.64+0x9] ;  /* 0x000009240a5a7981 */ /* 0x000f64000c1e1100 */
[----:B-----5:R-:W-:-:S05]  /*24d0*/  PRMT R12, R90, 0x8880, RZ ;  /* 0x000088805a0c7816 */ /* 0x020fca00000000ff */
[----:B------:R-:W-:-:S07]  /*24e0*/  IMAD R15, R12, R89, RZ ;  /* 0x000000590c0f7224 */ /* 0x000fce00078e02ff */
.L_x_51:
[----:B------:R-:W-:Y:S05]  /*24f0*/  BSYNC B1 ;  /* 0x0000000000017941 */ /* 0x000fea0003800000 */
.L_x_50:
[----:B------:R-:W-:Y:S01]  /*2500*/  @!P3 IMAD R31, R31, R88, R15 ;  /* 0x000000581f1fb224 */ /* 0x000fe200078e020f */
[----:B------:R-:W-:Y:S04]  /*2510*/  BSSY B1, `(.L_x_52) ;  /* 0x0000006000017945 */ /* 0x000fe80003800000 */
[----:B------:R0:W-:Y:S01]  /*2520*/  @!P3 STG.E.U8 desc[UR36][R6.64+0x9], R31 ;  /* 0x0000091f0600b986 */ /* 0x0001e2000c101124 */
[----:B------:R-:W-:Y:S05]  /*2530*/  @P5 BRA `(.L_x_53) ;  /* 0x00000000000c5947 */ /* 0x000fea0003800000 */
[----:B------:R-:W5:Y:S02]  /*2540*/  LDG.E.U8 R90, desc[UR36][R8.64+0x10] ;  /* 0x00001024085a7981 */ /* 0x000f64000c1e1100 */
[----:B-----5:R-:W-:-:S05]  /*2550*/  PRMT R12, R90, 0x8880, RZ ;  /* 0x000088805a0c7816 */ /* 0x020fca00000000ff */
[----:B------:R-:W-:-:S07]  /*2560*/  IMAD R15, R12, R89, RZ ;  /* 0x000000590c0f7224 */ /* 0x000fce00078e02ff */
.L_x_53:
[----:B------:R-:W-:Y:S05]  /*2570*/  BSYNC B1 ;  /* 0x0000000000017941 */ /* 0x000fea0003800000 */
.L_x_52:
[----:B---3--:R-:W-:Y:S01]  /*2580*/  @!P5 IMAD R13, R32, R88, R15 ;  /* 0x00000058200dd224 */ /* 0x008fe200078e020f */
[----:B------:R-:W-:Y:S04]  /*2590*/  BSSY B1, `(.L_x_54) ;  /* 0x0000006000017945 */ /* 0x000fe80003800000 */
[----:B------:R3:W-:Y:S01]  /*25a0*/  @!P5 STG.E.U8 desc[UR36][R4.64+0x10], R13 ;  /* 0x0000100d0400d986 */ /* 0x0007e2000c101124 */
[----:B------:R-:W-:Y:S05]  /*25b0*/  @P2 BRA `(.L_x_55) ;  /* 0x00000000000c2947 */ /* 0x000fea0003800000 */
[----:B------:R-:W5:Y:S02]  /*25c0*/  LDG.E.U8 R90, desc[UR36][R8.64+0x11] ;  /* 0x00001124085a7981 */ /* 0x000f64000c1e1100 */
[----:B-----5:R-:W-:-:S05]  /*25d0*/  PRMT R12, R90, 0x8880, RZ ;  /* 0x000088805a0c7816 */ /* 0x020fca00000000ff */
[----:B------:R-:W-:-:S07]  /*25e0*/  IMAD R15, R12, R89, RZ ;  /* 0x000000590c0f7224 */ /* 0x000fce00078e02ff */
.L_x_55:
[----:B------:R-:W-:Y:S05]  /*25f0*/  BSYNC B1 ;  /* 0x0000000000017941 */ /* 0x000fea0003800000 */
.L_x_54:
        /* <DEDUP_REMOVED lines=11> */
.L_x_57:
[----:B------:R-:W-:Y:S05]  /*26b0*/  BSYNC B1 ;  /* 0x0000000000017941 */ /* 0x000fea0003800000 */
.L_x_56:
[----:B---3--:R-:W-:Y:S01]  /*26c0*/  @!P4 IMAD R13, R34, R88, R15 ;  /* 0x00000058220dc224 */ /* 0x008fe200078e020f */
[----:B------:R-:W-:Y:S04]  /*26d0*/  BSSY B1, `(.L_x_58) ;  /* 0x0000006000017945 */ /* 0x000fe80003800000 */
[----:B------:R3:W-:Y:S01]  /*26e0*/  @!P4 STG.E.U8 desc[UR36][R6.64+0x10], R13 ;  /* 0x0000100d0600c986 */ /* 0x0007e2000c101124 */
[----:B------:R-:W-:Y:S05]  /*26f0*/  @P3 BRA `(.L_x_59) ;  /* 0x00000000000c3947 */ /* 0x000fea0003800000 */
[----:B------:R-:W5:Y:S02]  /*2700*/  LDG.E.U8 R90, desc[UR36][R10.64+0x11] ;  /* 0x000011240a5a7981 */ /* 0x000f64000c1e1100 */
[----:B-----5:R-:W-:-:S05]  /*2710*/  PRMT R12, R90, 0x8880, RZ ;  /* 0x000088805a0c7816 */ /* 0x020fca00000000ff */
[----:B------:R-:W-:-:S07]  /*2720*/  IMAD R15, R12, R89, RZ ;  /* 0x000000590c0f7224 */ /* 0x000fce00078e02ff */
.L_x_59:
[----:B------:R-:W-:Y:S05]  /*2730*/  BSYNC B1 ;  /* 0x0000000000017941 */ /* 0x000fea0003800000 */
.L_x_58:
[----:B------:R-:W-:Y:S01]  /*2740*/  @!P3 IMAD R35, R35, R88, R15 ;  /* 0x000000582323b224 */ /* 0x000fe200078e020f */
[----:B------:R-:W-:Y:S04]  /*2750*/  BSSY B1, `(.L_x_60) ;  /* 0x0000006000017945 */ /* 0x000fe80003800000 */
[----:B------:R0:W-:Y:S01]  /*2760*/  @!P3 STG.E.U8 desc[UR36][R6.64+0x11], R35 ;  /* 0x000011230600b986 */ /* 0x0001e2000c101124 */
[----:B------:R-:W-:Y:S05]  /*2770*/  @P5 BRA `(.L_x_61) ;  /* 0x00000000000c5947 */ /* 0x000fea0003800000 */
[----:B------:R-:W5:Y:S02]  /*2780*/  LDG.E.U8 R90, desc[UR36][R8.64+0x18] ;  /* 0x00001824085a7981 */ /* 0x000f64000c1e1100 */
[----:B-----5:R-:W-:-:S05]  /*2790*/  PRMT R12, R90, 0x8880, RZ ;  /* 0x000088805a0c7816 */ /* 0x020fca00000000ff */
[----:B------:R-:W-:-:S07]  /*27a0*/  IMAD R15, R12, R89, RZ ;  /* 0x000000590c0f7224 */ /* 0x000fce00078e02ff */
.L_x_61:
[----:B------:R-:W-:Y:S05]  /*27b0*/  BSYNC B1 ;  /* 0x0000000000017941 */ /* 0x000fea0003800000 */
.L_x_60:
[----:B---3--:R-:W-:Y:S01]  /*27c0*/  @!P5 IMAD R13, R36, R88, R15 ;  /* 0x00000058240dd224 */ /* 0x008fe200078e020f */
[----:B------:R-:W-:Y:S04]  /*27d0*/  BSSY B1, `(.L_x_62) ;  /* 0x0000006000017945 */ /* 0x000fe80003800000 */
[----:B------:R3:W-:Y:S01]  /*27e0*/  @!P5 STG.E.U8 desc[UR36][R4.64+0x18], R13 ;  /* 0x0000180d0400d986 */ /* 0x0007e2000c101124 */
[----:B------:R-:W-:Y:S05]  /*27f0*/  @P2 BRA `(.L_x_63) ;  /* 0x00000000000c2947 */ /* 0x000fea0003800000 */
[----:B------:R-:W5:Y:S02]  /*2800*/  LDG.E.U8 R90, desc[UR36][R8.64+0x19] ;  /* 0x00001924085a7981 */ /* 0x000f64000c1e1100 */
[----:B-----5:R-:W-:-:S05]  /*2810*/  PRMT R12, R90, 0x8880, RZ ;  /* 0x000088805a0c7816 */ /* 0x020fca00000000ff */
[----:B------:R-:W-:-:S07]  /*2820*/  IMAD R15, R12, R89, RZ ;  /* 0x000000590c0f7224 */ /* 0x000fce00078e02ff */
.L_x_63:
[----:B------:R-:W-:Y:S05]  /*2830*/  BSYNC B1 ;  /* 0x0000000000017941 */ /* 0x000fea0003800000 */
.L_x_62:
        /* <DEDUP_REMOVED lines=11> */
.L_x_65:
[----:B------:R-:W-:Y:S05]  /*28f0*/  BSYNC B1 ;  /* 0x0000000000017941 */ /* 0x000fea0003800000 */
.L_x_64:
[----:B---3--:R-:W-:Y:S01]  /*2900*/  @!P4 IMAD R13, R38, R88, R15 ;  /* 0x00000058260dc224 */ /* 0x008fe200078e020f */
[----:B------:R-:W-:Y:S04]  /*2910*/  BSSY B1, `(.L_x_66) ;  /* 0x0000006000017945 */ /* 0x000fe80003800000 */
[----:B------:R3:W-:Y:S01]  /*2920*/  @!P4 STG.E.U8 desc[UR36][R6.64+0x18], R13 ;  /* 0x0000180d0600c986 */ /* 0x0007e2000c101124 */
[----:B------:R-:W-:Y:S05]  /*2930*/  @P3 BRA `(.L_x_67) ;  /* 0x00000000000c3947 */ /* 0x000fea0003800000 */
[----:B------:R-:W5:Y:S02]  /*2940*/  LDG.E.U8 R90, desc[UR36][R10.64+0x19] ;  /* 0x000019240a5a7981 */ /* 0x000f64000c1e1100 */
[----:B-----5:R-:W-:-:S05]  /*2950*/  PRMT R12, R90, 0x8880, RZ ;  /* 0x000088805a0c7816 */ /* 0x020fca00000000ff */
[----:B------:R-:W-:-:S07]  /*2960*/  IMAD R15, R12, R89, RZ ;  /* 0x000000590c0f7224 */ /* 0x000fce00078e02ff */
.L_x_67:
[----:B------:R-:W-:Y:S05]  /*2970*/  BSYNC B1 ;  /* 0x0000000000017941 */ /* 0x000fea0003800000 */
.L_x_66:
[----:B------:R-:W-:Y:S01]  /*2980*/  @!P3 IMAD R39, R39, R88, R15 ;  /* 0x000000582727b224 */ /* 0x000fe200078e020f */
[----:B------:R-:W-:Y:S04]  /*2990*/  BSSY B1, `(.L_x_68) ;  /* 0x0000006000017945 */ /* 0x000fe80003800000 */
[----:B------:R0:W-:Y:S01]  /*29a0*/  @!P3 STG.E.U8 desc[UR36][R6.64+0x19], R39 ;  /* 0x000019270600b986 */ /* 0x0001e2000c101124 */
[----:B------:R-:W-:Y:S05]  /*29b0*/  @P5 BRA `(.L_x_69) ;  /* 0x00000000000c5947 */ /* 0x000fea0003800000 */
[----:B------:R-:W5:Y:S02]  /*29c0*/  LDG.E.U8 R90, desc[UR36][R8.64+0x20] ;  /* 0x00002024085a7981 */ /* 0x000f64000c1e1100 */
[----:B-----5:R-:W-:-:S05]  /*29d0*/  PRMT R12, R90, 0x8880, RZ ;  /* 0x000088805a0c7816 */ /* 0x020fca00000000ff */
[----:B------:R-:W-:-:S07]  /*29e0*/  IMAD R15, R12, R89, RZ ;  /* 0x000000590c0f7224 */ /* 0x000fce00078e02ff */
.L_x_69:
[----:B------:R-:W-:Y:S05]  /*29f0*/  BSYNC B1 ;  /* 0x0000000000017941 */ /* 0x000fea0003800000 */
.L_x_68:
[----:B---3--:R-:W-:Y:S01]  /*2a00*/  @!P5 IMAD R13, R40, R88, R15 ;  /* 0x00000058280dd224 */ /* 0x008fe200078e020f */
[----:B------:R-:W-:Y:S04]  /*2a10*/  BSSY B1, `(.L_x_70) ;  /* 0x0000006000017945 */ /* 0x000fe80003800000 */
[----:B------:R3:W-:Y:S01]  /*2a20*/  @!P5 STG.E.U8 desc[UR36][R4.64+0x20], R13 ;  /* 0x0000200d0400d986 */ /* 0x0007e2000c101124 */
[----:B------:R-:W-:Y:S05]  /*2a30*/  @P2 BRA `(.L_x_71) ;  /* 0x00000000000c2947 */ /* 0x000fea0003800000 */
[----:B------:R-:W5:Y:S02]  /*2a40*/  LDG.E.U8 R90, desc[UR36][R8.64+0x21] ;  /* 0x00002124085a7981 */ /* 0x000f64000c1e1100 */
[----:B-----5:R-:W-:-:S05]  /*2a50*/  PRMT R12, R90, 0x8880, RZ ;  /* 0x000088805a0c7816 */ /* 0x020fca00000000ff */
[----:B------:R-:W-:-:S07]  /*2a60*/  IMAD R15, R12, R89, RZ ;  /* 0x000000590c0f7224 */ /* 0x000fce00078e02ff */
.L_x_71:
[----:B------:R-:W-:Y:S05]  /*2a70*/  BSYNC B1 ;  /* 0x0000000000017941 */ /* 0x000fea0003800000 */
.L_x_70:
        /* <DEDUP_REMOVED lines=11> */
.L_x_73:
[----:B------:R-:W-:Y:S05]  /*2b30*/  BSYNC B1 ;  /* 0x0000000000017941 */ /* 0x000fea0003800000 */
.L_x_72:
[----:B---3--:R-:W-:Y:S01]  /*2b40*/  @!P4 IMAD R13, R42, R88, R15 ;  /* 0x000000582a0dc224 */ /* 0x008fe200078e020f */
[----:B------:R-:W-:Y:S04]  /*2b50*/  BSSY B1, `(.L_x_74) ;  /* 0x0000006000017945 */ /* 0x000fe80003800000 */
[----:B------:R3:W-:Y:S01]  /*2b60*/  @!P4 STG.E.U8 desc[UR36][R6.64+0x20], R13 ;  /* 0x0000200d0600c986 */ /* 0x0007e2000c101124 */
[----:B------:R-:W-:Y:S05]  /*2b70*/  @P3 BRA `(.L_x_75) ;  /* 0x00000000000c3947 */ /* 0x000fea0003800000 */
[----:B------:R-:W5:Y:S02]  /*2b80*/  LDG.E.U8 R90, desc[UR36][R10.64+0x21] ;  /* 0x000021240a5a7981 */ /* 0x000f64000c1e1100 */
[----:B-----5:R-:W-:-:S05]  /*2b90*/  PRMT R12, R90, 0x8880, RZ ;  /* 0x000088805a0c7816 */ /* 0x020fca00000000ff */
[----:B------:R-:W-:-:S07]  /*2ba0*/  IMAD R15, R12, R89, RZ ;  /* 0x000000590c0f7224 */ /* 0x000fce00078e02ff */
.L_x_75:
[----:B------:R-:W-:Y:S05]  /*2bb0*/  BSYNC B1 ;  /* 0x0000000000017941 */ /* 0x000fea0003800000 */
.L_x_74:
[----:B------:R-:W-:Y:S01]  /*2bc0*/  @!P3 IMAD R43, R43, R88, R15 ;  /* 0x000000582b2bb224 */ /* 0x000fe200078e020f */
[----:B------:R-:W-:Y:S04]  /*2bd0*/  BSSY B1, `(.L_x_76) ;  /* 0x0000006000017945 */ /* 0x000fe80003800000 */
[----:B------:R0:W-:Y:S01]  /*2be0*/  @!P3 STG.E.U8 desc[UR36][R6.64+0x21], R43 ;  /* 0x0000212b0600b986 */ /* 0x0001e2000c101124 */
[----:B------:R-:W-:Y:S05]  /*2bf0*/  @P5 BRA `(.L_x_77) ;  /* 0x00000000000c5947 */ /* 0x000fea0003800000 */
[----:B------:R-:W5:Y:S02]  /*2c00*/  LDG.E.U8 R90, desc[UR36][R8.64+0x28] ;  /* 0x00002824085a7981 */ /* 0x000f64000c1e1100 */
[----:B-----5:R-:W-:-:S05]  /*2c10*/  PRMT R12, R90, 0x8880, RZ ;  /* 0x000088805a0c7816 */ /* 0x020fca00000000ff */
[----:B------:R-:W-:-:S07]  /*2c20*/  IMAD R15, R12, R89, RZ ;  /* 0x000000590c0f7224 */ /* 0x000fce00078e02ff */
.L_x_77:
[----:B------:R-:W-:Y:S05]  /*2c30*/  BSYNC B1 ;  /* 0x0000000000017941 */ /* 0x000fea0003800000 */
.L_x_76:
[----:B---3--:R-:W-:Y:S01]  /*2c40*/  @!P5 IMAD R13, R44, R88, R15 ;  /* 0x000000582c0dd224 */ /* 0x008fe200078e020f */
[----:B------:R-:W-:Y:S04]  /*2c50*/  BSSY B1, `(.L_x_78) ;  /* 0x0000006000017945 */ /* 0x000fe80003800000 */
[----:B------:R3:W-:Y:S01]  /*2c60*/  @!P5 STG.E.U8 desc[UR36][R4.64+0x28], R13 ;  /* 0x0000280d0400d986 */ /* 0x0007e2000c101124 */
[----:B------:R-:W-:Y:S05]  /*2c70*/  @P2 BRA `(.L_x_79) ;  /* 0x00000000000c2947 */ /* 0x000fea0003800000 */
[----:B------:R-:W5:Y:S02]  /*2c80*/  LDG.E.U8 R90, desc[UR36][R8.64+0x29] ;  /* 0x00002924085a7981 */ /* 0x000f64000c1e1100 */
[----:B-----5:R-:W-:-:S05]  /*2c90*/  PRMT R12, R90, 0x8880, RZ ;  /* 0x000088805a0c7816 */ /* 0x020fca00000000ff */
[----:B------:R-:W-:-:S07]  /*2ca0*/  IMAD R15, R12, R89, RZ ;  /* 0x000000590c0f7224 */ /* 0x000fce00078e02ff */
.L_x_79:
[----:B------:R-:W-:Y:S05]  /*2cb0*/  BSYNC B1 ;  /* 0x0000000000017941 */ /* 0x000fea0003800000 */
.L_x_78:
        /* <DEDUP_REMOVED lines=11> */
.L_x_81:
[----:B------:R-:W-:Y:S05]  /*2d70*/  BSYNC B1 ;  /* 0x0000000000017941 */ /* 0x000fea0003800000 */
.L_x_80:
[----:B---3--:R-:W-:Y:S01]  /*2d80*/  @!P4 IMAD R13, R46, R88, R15 ;  /* 0x000000582e0dc224 */ /* 0x008fe200078e020f */
[----:B------:R-:W-:Y:S04]  /*2d90*/  BSSY B1, `(.L_x_82) ;  /* 0x0000006000017945 */ /* 0x000fe80003800000 */
[----:B------:R3:W-:Y:S01]  /*2da0*/  @!P4 STG.E.U8 desc[UR36][R6.64+0x28], R13 ;  /* 0x0000280d0600c986 */ /* 0x0007e2000c101124 */
[----:B------:R-:W-:Y:S05]  /*2db0*/  @P3 BRA `(.L_x_83) ;  /* 0x00000000000c3947 */ /* 0x000fea0003800000 */
[----:B------:R-:W5:Y:S02]  /*2dc0*/  LDG.E.U8 R90, desc[UR36][R10.64+0x29] ;  /* 0x000029240a5a7981 */ /* 0x000f64000c1e1100 */
[----:B-----5:R-:W-:-:S05]  /*2dd0*/  PRMT R12, R90, 0x8880, RZ ;  /* 0x000088805a0c7816 */ /* 0x020fca00000000ff */
[----:B------:R-:W-:-:S07]  /*2de0*/  IMAD R15, R12, R89, RZ ;  /* 0x000000590c0f7224 */ /* 0x000fce00078e02ff */
.L_x_83:
[----:B------:R-:W-:Y:S05]  /*2df0*/  BSYNC B1 ;  /* 0x0000000000017941 */ /* 0x000fea0003800000 */
.L_x_82:
[----:B------:R-:W-:Y:S01]  /*2e00*/  @!P3 IMAD R47, R47, R88, R15 ;  /* 0x000000582f2fb224 */ /* 0x000fe200078e020f */
[----:B------:R-:W-:Y:S04]  /*2e10*/  BSSY B1, `(.L_x_84) ;  /* 0x0000006000017945 */ /* 0x000fe80003800000 */
[----:B------:R0:W-:Y:S01]  /*2e20*/  @!P3 STG.E.U8 desc[UR36][R6.64+0x29], R47 ;  /* 0x0000292f0600b986 */ /* 0x0001e2000c101124 */
[----:B------:R-:W-:Y:S05]  /*2e30*/  @P5 BRA `(.L_x_85) ;  /* 0x00000000000c5947 */ /* 0x000fea0003800000 */
[----:B------:R-:W5:Y:S02]  /*2e40*/  LDG.E.U8 R90, desc[UR36][R8.64+0x30] ;  /* 0x00003024085a7981 */ /* 0x000f64000c1e1100 */
[----:B-----5:R-:W-:-:S05]  /*2e50*/  PRMT R12, R90, 0x8880, RZ ;  /* 0x000088805a0c7816 */ /* 0x020fca00000000ff */
[----:B------:R-:W-:-:S07]  /*2e60*/  IMAD R15, R12, R89, RZ ;  /* 0x000000590c0f7224 */ /* 0x000fce00078e02ff */
.L_x_85:
[----:B------:R-:W-:Y:S05]  /*2e70*/  BSYNC B1 ;  /* 0x0000000000017941 */ /* 0x000fea0003800000 */
.L_x_84:
[----:B---3--:R-:W-:Y:S01]  /*2e80*/  @!P5 IMAD R13, R48, R88, R15 ;  /* 0x00000058300dd224 */ /* 0x008fe200078e020f */
[----:B------:R-:W-:Y:S04]  /*2e90*/  BSSY B1, `(.L_x_86) ;  /* 0x0000006000017945 */ /* 0x000fe80003800000 */
[----:B------:R3:W-:Y:S01]  /*2ea0*/  @!P5 STG.E.U8 desc[UR36][R4.64+0x30], R13 ;  /* 0x0000300d0400d986 */ /* 0x0007e2000c101124 */
[----:B------:R-:W-:Y:S05]  /*2eb0*/  @P2 BRA `(.L_x_87) ;  /* 0x00000000000c2947 */ /* 0x000fea0003800000 */
[----:B------:R-:W5:Y:S02]  /*2ec0*/  LDG.E.U8 R90, desc[UR36][R8.64+0x31] ;  /* 0x00003124085a7981 */ /* 0x000f64000c1e1100 */
[----:B-----5:R-:W-:-:S05]  /*2ed0*/  PRMT R12, R90, 0x8880, RZ ;  /* 0x000088805a0c7816 */ /* 0x020fca00000000ff */
[----:B------:R-:W-:-:S07]  /*2ee0*/  IMAD R15, R12, R89, RZ ;  /* 0x000000590c0f7224 */ /* 0x000fce00078e02ff */
.L_x_87:
[----:B------:R-:W-:Y:S05]  /*2ef0*/  BSYNC B1 ;  /* 0x0000000000017941 */ /* 0x000fea0003800000 */
.L_x_86:
        /* <DEDUP_REMOVED lines=11> */
.L_x_89:
[----:B------:R-:W-:Y:S05]  /*2fb0*/  BSYNC B1 ;  /* 0x0000000000017941 */ /* 0x000fea0003800000 */
.L_x_88:
[----:B---3--:R-:W-:Y:S01]  /*2fc0*/  @!P4 IMAD R13, R50, R88, R15 ;  /* 0x00000058320dc224 */ /* 0x008fe200078e020f */
[----:B------:R-:W-:Y:S04]  /*2fd0*/  BSSY B1, `(.L_x_90) ;  /* 0x0000006000017945 */ /* 0x000fe80003800000 */
[----:B------:R3:W-:Y:S01]  /*2fe0*/  @!P4 STG.E.U8 desc[UR36][R6.64+0x30], R13 ;  /* 0x0000300d0600c986 */ /* 0x0007e2000c101124 */
[----:B------:R-:W-:Y:S05]  /*2ff0*/  @P3 BRA `(.L_x_91) ;  /* 0x00000000000c3947 */ /* 0x000fea0003800000 */
[----:B------:R-:W5:Y:S02]  /*3000*/  LDG.E.U8 R90, desc[UR36][R10.64+0x31] ;  /* 0x000031240a5a7981 */ /* 0x000f64000c1e1100 */
[----:B-----5:R-:W-:-:S05]  /*3010*/  PRMT R12, R90, 0x8880, RZ ;  /* 0x000088805a0c7816 */ /* 0x020fca00000000ff */
[----:B------:R-:W-:-:S07]  /*3020*/  IMAD R15, R12, R89, RZ ;  /* 0x000000590c0f7224 */ /* 0x000fce00078e02ff */
.L_x_91:
[----:B------:R-:W-:Y:S05]  /*3030*/  BSYNC B1 ;  /* 0x0000000000017941 */ /* 0x000fea0003800000 */
.L_x_90:
[----:B------:R-:W-:Y:S01]  /*3040*/  @!P3 IMAD R51, R51, R88, R15 ;  /* 0x000000583333b224 */ /* 0x000fe200078e020f */
[----:B------:R-:W-:Y:S04]  /*3050*/  BSSY B1, `(.L_x_92) ;  /* 0x0000006000017945 */ /* 0x000fe80003800000 */
[----:B------:R0:W-:Y:S01]  /*3060*/  @!P3 STG.E.U8 desc[UR36][R6.64+0x31], R51 ;  /* 0x000031330600b986 */ /* 0x0001e2000c101124 */
[----:B------:R-:W-:Y:S05]  /*3070*/  @P5 BRA `(.L_x_93) ;  /* 0x00000000000c5947 */ /* 0x000fea0003800000 */
[----:B------:R-:W5:Y:S02]  /*3080*/  LDG.E.U8 R90, desc[UR36][R8.64+0x38] ;  /* 0x00003824085a7981 */ /* 0x000f64000c1e1100 */
[----:B-----5:R-:W-:-:S05]  /*3090*/  PRMT R12, R90, 0x8880, RZ ;  /* 0x000088805a0c7816 */ /* 0x020fca00000000ff */
[----:B------:R-:W-:-:S07]  /*30a0*/  IMAD R15, R12, R89, RZ ;  /* 0x000000590c0f7224 */ /* 0x000fce00078e02ff */
.L_x_93:
[----:B------:R-:W-:Y:S05]  /*30b0*/  BSYNC B1 ;  /* 0x0000000000017941 */ /* 0x000fea0003800000 */
.L_x_92:
[----:B---3--:R-:W-:Y:S01]  /*30c0*/  @!P5 IMAD R13, R52, R88, R15 ;  /* 0x00000058340dd224 */ /* 0x008fe200078e020f */
[----:B------:R-:W-:Y:S04]  /*30d0*/  BSSY B1, `(.L_x_94) ;  /* 0x0000006000017945 */ /* 0x000fe80003800000 */
[----:B------:R3:W-:Y:S01]  /*30e0*/  @!P5 STG.E.U8 desc[UR36][R4.64+0x38], R13 ;  /* 0x0000380d0400d986 */ /* 0x0007e2000c101124 */
[----:B------:R-:W-:Y:S05]  /*30f0*/  @P2 BRA `(.L_x_95) ;  /* 0x00000000000c2947 */ /* 0x000fea0003800000 */
[----:B------:R-:W5:Y:S02]  /*3100*/  LDG.E.U8 R90, desc[UR36][R8.64+0x39] ;  /* 0x00003924085a7981 */ /* 0x000f64000c1e1100 */
[----:B-----5:R-:W-:-:S05]  /*3110*/  PRMT R12, R90, 0x8880, RZ ;  /* 0x000088805a0c7816 */ /* 0x020fca00000000ff */
[----:B------:R-:W-:-:S07]  /*3120*/  IMAD R15, R12, R89, RZ ;  /* 0x000000590c0f7224 */ /* 0x000fce00078e02ff */
.L_x_95:
[----:B------:R-:W-:Y:S05]  /*3130*/  BSYNC B1 ;  /* 0x0000000000017941 */ /* 0x000fea0003800000 */
.L_x_94:
        /* <DEDUP_REMOVED lines=11> */
.L_x_97:
[----:B------:R-:W-:Y:S05]  /*31f0*/  BSYNC B1 ;  /* 0x0000000000017941 */ /* 0x000fea0003800000 */
.L_x_96:
[----:B---3--:R-:W-:Y:S01]  /*3200*/  @!P4 IMAD R13, R54, R88, R15 ;  /* 0x00000058360dc224 */ /* 0x008fe200078e020f */
[----:B------:R-:W-:Y:S04]  /*3210*/  BSSY B1, `(.L_x_98) ;  /* 0x0000006000017945 */ /* 0x000fe80003800000 */
[----:B------:R3:W-:Y:S01]  /*3220*/  @!P4 STG.E.U8 desc[UR36][R6.64+0x38], R13 ;  /* 0x0000380d0600c986 */ /* 0x0007e2000c101124 */
[----:B------:R-:W-:Y:S05]  /*3230*/  @P3 BRA `(.L_x_99) ;  /* 0x00000000000c3947 */ /* 0x000fea0003800000 */
[----:B------:R-:W5:Y:S02]  /*3240*/  LDG.E.U8 R90, desc[UR36][R10.64+0x39] ;  /* 0x000039240a5a7981 */ /* 0x000f64000c1e1100 */
[----:B-----5:R-:W-:-:S05]  /*3250*/  PRMT R12, R90, 0x8880, RZ ;  /* 0x000088805a0c7816 */ /* 0x020fca00000000ff */
[----:B------:R-:W-:-:S07]  /*3260*/  IMAD R15, R12, R89, RZ ;  /* 0x000000590c0f7224 */ /* 0x000fce00078e02ff */
.L_x_99:
[----:B------:R-:W-:Y:S05]  /*3270*/  BSYNC B1 ;  /* 0x0000000000017941 */ /* 0x000fea0003800000 */
.L_x_98:
[----:B------:R-:W-:Y:S01]  /*3280*/  @!P3 IMAD R55, R55, R88, R15 ;  /* 0x000000583737b224 */ /* 0x000fe200078e020f */
[----:B------:R-:W-:Y:S04]  /*3290*/  BSSY B1, `(.L_x_100) ;  /* 0x0000006000017945 */ /* 0x000fe80003800000 */
[----:B------:R0:W-:Y:S01]  /*32a0*/  @!P3 STG.E.U8 desc[UR36][R6.64+0x39], R55 ;  /* 0x000039370600b986 */ /* 0x0001e2000c101124 */
[----:B------:R-:W-:Y:S05]  /*32b0*/  @P5 BRA `(.L_x_101) ;  /* 0x00000000000c5947 */ /* 0x000fea0003800000 */
[----:B------:R-:W5:Y:S02]  /*32c0*/  LDG.E.U8 R90, desc[UR36][R8.64+0x40] ;  /* 0x00004024085a7981 */ /* 0x000f64000c1e1100 */
[----:B-----5:R-:W-:-:S05]  /*32d0*/  PRMT R12, R90, 0x8880, RZ ;  /* 0x000088805a0c7816 */ /* 0x020fca00000000ff */
[----:B------:R-:W-:-:S07]  /*32e0*/  IMAD R15, R12, R89, RZ ;  /* 0x000000590c0f7224 */ /* 0x000fce00078e02ff */
.L_x_101:
[----:B------:R-:W-:Y:S05]  /*32f0*/  BSYNC B1 ;  /* 0x0000000000017941 */ /* 0x000fea0003800000 */
.L_x_100:
[----:B---3--:R-:W-:Y:S01]  /*3300*/  @!P5 IMAD R13, R56, R88, R15 ;  /* 0x00000058380dd224 */ /* 0x008fe200078e020f */
[----:B------:R-:W-:Y:S04]  /*3310*/  BSSY B1, `(.L_x_102) ;  /* 0x0000006000017945 */ /* 0x000fe80003800000 */
[----:B------:R3:W-:Y:S01]  /*3320*/  @!P5 STG.E.U8 desc[UR36][R4.64+0x40], R13 ;  /* 0x0000400d0400d986 */ /* 0x0007e2000c101124 */
[----:B------:R-:W-:Y:S05]  /*3330*/  @P2 BRA `(.L_x_103) ;  /* 0x00000000000c2947 */ /* 0x000fea0003800000 */
[----:B------:R-:W5:Y:S02]  /*3340*/  LDG.E.U8 R90, desc[UR36][R8.64+0x41] ;  /* 0x00004124085a7981 */ /* 0x000f64000c1e1100 */
[----:B-----5:R-:W-:-:S05]  /*3350*/  PRMT R12, R90, 0x8880, RZ ;  /* 0x000088805a0c7816 */ /* 0x020fca00000000ff */
[----:B------:R-:W-:-:S07]  /*3360*/  IMAD R15, R12, R89, RZ ;  /* 0x000000590c0f7224 */ /* 0x000fce00078e02ff */
.L_x_103:
[----:B------:R-:W-:Y:S05]  /*3370*/  BSYNC B1 ;  /* 0x0000000000017941 */ /* 0x000fea0003800000 */
.L_x_102:
        /* <DEDUP_REMOVED lines=11> */
.L_x_105:
[----:B------:R-:W-:Y:S05]  /*3430*/  BSYNC B1 ;  /* 0x0000000000017941 */ /* 0x000fea0003800000 */
.L_x_104:
[----:B---3--:R-:W-:Y:S01]  /*3440*/  @!P4 IMAD R13, R58, R88, R15 ;  /* 0x000000583a0dc224 */ /* 0x008fe200078e020f */
[----:B------:R-:W-:Y:S04]  /*3450*/  BSSY B1, `(.L_x_106) ;  /* 0x0000006000017945 */ /* 0x000fe80003800000 */
[----:B------:R3:W-:Y:S01]  /*3460*/  @!P4 STG.E.U8 desc[UR36][R6.64+0x40], R13 ;  /* 0x0000400d0600c986 */ /* 0x0007e2000c101124 */
[----:B------:R-:W-:Y:S05]  /*3470*/  @P3 BRA `(.L_x_107) ;  /* 0x00000000000c3947 */ /* 0x000fea0003800000 */
[----:B------:R-:W5:Y:S02]  /*3480*/  LDG.E.U8 R90, desc[UR36][R10.64+0x41] ;  /* 0x000041240a5a7981 */ /* 0x000f64000c1e1100 */
[----:B-----5:R-:W-:-:S05]  /*3490*/  PRMT R12, R90, 0x8880, RZ ;  /* 0x000088805a0c7816 */ /* 0x020fca00000000ff */
[----:B------:R-:W-:-:S07]  /*34a0*/  IMAD R15, R12, R89, RZ ;  /* 0x000000590c0f7224 */ /* 0x000fce00078e02ff */
.L_x_107:
[----:B------:R-:W-:Y:S05]  /*34b0*/  BSYNC B1 ;  /* 0x0000000000017941 */ /* 0x000fea0003800000 */
.L_x_106:
[----:B------:R-:W-:Y:S01]  /*34c0*/  @!P3 IMAD R59, R59, R88, R15 ;  /* 0x000000583b3bb224 */ /* 0x000fe200078e020f */
[----:B------:R-:W-:Y:S04]  /*34d0*/  BSSY B1, `(.L_x_108) ;  /* 0x0000006000017945 */ /* 0x000fe80003800000 */
[----:B------:R0:W-:Y:S01]  /*34e0*/  @!P3 STG.E.U8 desc[UR36][R6.64+0x41], R59 ;  /* 0x0000413b0600b986 */ /* 0x0001e2000c101124 */
[----:B------:R-:W-:Y:S05]  /*34f0*/  @P5 BRA `(.L_x_109) ;  /* 0x00000000000c5947 */ /* 0x000fea0003800000 */
[----:B------:R-:W5:Y:S02]  /*3500*/  LDG.E.U8 R90, desc[UR36][R8.64+0x48] ;  /* 0x00004824085a7981 */ /* 0x000f64000c1e1100 */
[----:B-----5:R-:W-:-:S05]  /*3510*/  PRMT R12, R90, 0x8880, RZ ;  /* 0x000088805a0c7816 */ /* 0x020fca00000000ff */
[----:B------:R-:W-:-:S07]  /*3520*/  IMAD R15, R12, R89, RZ ;  /* 0x000000590c0f7224 */ /* 0x000fce00078e02ff */
.L_x_109:
[----:B------:R-:W-:Y:S05]  /*3530*/  BSYNC B1 ;  /* 0x0000000000017941 */ /* 0x000fea0003800000 */
.L_x_108:
[----:B---3--:R-:W-:Y:S01]  /*3540*/  @!P5 IMAD R13, R60, R88, R15 ;  /* 0x000000583c0dd224 */ /* 0x008fe200078e020f */
[----:B------:R-:W-:Y:S04]  /*3550*/  BSSY B1, `(.L_x_110) ;  /* 0x0000006000017945 */ /* 0x000fe80003800000 */
[----:B------:R3:W-:Y:S01]  /*3560*/  @!P5 STG.E.U8 desc[UR36][R4.64+0x48], R13 ;  /* 0x0000480d0400d986 */ /* 0x0007e2000c101124 */
[----:B------:R-:W-:Y:S05]  /*3570*/  @P2 BRA `(.L_x_111) ;  /* 0x00000000000c2947 */ /* 0x000fea0003800000 */
[----:B------:R-:W5:Y:S02]  /*3580*/  LDG.E.U8 R90, desc[UR36][R8.64+0x49] ;  /* 0x00004924085a7981 */ /* 0x000f64000c1e1100 */
[----:B-----5:R-:W-:-:S05]  /*3590*/  PRMT R12, R90, 0x8880, RZ ;  /* 0x000088805a0c7816 */ /* 0x020fca00000000ff */
[----:B------:R-:W-:-:S07]  /*35a0*/  IMAD R15, R12, R89, RZ ;  /* 0x000000590c0f7224 */ /* 0x000fce00078e02ff */
.L_x_111:
[----:B------:R-:W-:Y:S05]  /*35b0*/  BSYNC B1 ;  /* 0x0000000000017941 */ /* 0x000fea0003800000 */
.L_x_110:
        /* <DEDUP_REMOVED lines=11> */
.L_x_113:
[----:B------:R-:W-:Y:S05]  /*3670*/  BSYNC B1 ;  /* 0x0000000000017941 */ /* 0x000fea0003800000 */
.L_x_112:
[----:B---3--:R-:W-:Y:S01]  /*3680*/  @!P4 IMAD R13, R62, R88, R15 ;  /* 0x000000583e0dc224 */ /* 0x008fe200078e020f */
[----:B------:R-:W-:Y:S04]  /*3690*/  BSSY B1, `(.L_x_114) ;  /* 0x0000006000017945 */ /* 0x000fe80003800000 */
[----:B------:R3:W-:Y:S01]  /*36a0*/  @!P4 STG.E.U8 desc[UR36][R6.64+0x48], R13 ;  /* 0x0000480d0600c986 */ /* 0x0007e2000c101124 */
[----:B------:R-:W-:Y:S05]  /*36b0*/  @P3 BRA `(.L_x_115) ;  /* 0x00000000000c3947 */ /* 0x000fea0003800000 */
[----:B------:R-:W5:Y:S02]  /*36c0*/  LDG.E.U8 R90, desc[UR36][R10.64+0x49] ;  /* 0x000049240a5a7981 */ /* 0x000f64000c1e1100 */
[----:B-----5:R-:W-:-:S05]  /*36d0*/  PRMT R12, R90, 0x8880, RZ ;  /* 0x000088805a0c7816 */ /* 0x020fca00000000ff */
[----:B------:R-:W-:-:S07]  /*36e0*/  IMAD R15, R12, R89, RZ ;  /* 0x000000590c0f7224 */ /* 0x000fce00078e02ff */
.L_x_115:
[----:B------:R-:W-:Y:S05]  /*36f0*/  BSYNC B1 ;  /* 0x0000000000017941 */ /* 0x000fea0003800000 */
.L_x_114:
[----:B------:R-:W-:Y:S01]  /*3700*/  @!P3 IMAD R63, R63, R88, R15 ;  /* 0x000000583f3fb224 */ /* 0x000fe200078e020f */
[----:B------:R-:W-:Y:S04]  /*3710*/  BSSY B1, `(.L_x_116) ;  /* 0x0000006000017945 */ /* 0x000fe80003800000 */
[----:B------:R0:W-:Y:S01]  /*3720*/  @!P3 STG.E.U8 desc[UR36][R6.64+0x49], R63 ;  /* 0x0000493f0600b986 */ /* 0x0001e2000c101124 */
[----:B------:R-:W-:Y:S05]  /*3730*/  @P5 BRA `(.L_x_117) ;  /* 0x00000000000c5947 */ /* 0x000fea0003800000 */
[----:B------:R-:W5:Y:S02]  /*3740*/  LDG.E.U8 R90, desc[UR36][R8.64+0x50] ;  /* 0x00005024085a7981 */ /* 0x000f64000c1e1100 */
[----:B-----5:R-:W-:-:S05]  /*3750*/  PRMT R12, R90, 0x8880, RZ ;  /* 0x000088805a0c7816 */ /* 0x020fca00000000ff */
[----:B------:R-:W-:-:S07]  /*3760*/  IMAD R15, R12, R89, RZ ;  /* 0x000000590c0f7224 */ /* 0x000fce00078e02ff */
.L_x_117:
[----:B------:R-:W-:Y:S05]  /*3770*/  BSYNC B1 ;  /* 0x0000000000017941 */ /* 0x000fea0003800000 */
.L_x_116:
[----:B---3--:R-:W-:Y:S01]  /*3780*/  @!P5 IMAD R13, R64, R88, R15 ;  /* 0x00000058400dd224 */ /* 0x008fe200078e020f */
[----:B------:R-:W-:Y:S04]  /*3790*/  BSSY B1, `(.L_x_118) ;  /* 0x0000006000017945 */ /* 0x000fe80003800000 */
[----:B------:R3:W-:Y:S01]  /*37a0*/  @!P5 STG.E.U8 desc[UR36][R4.64+0x50], R13 ;  /* 0x0000500d0400d986 */ /* 0x0007e2000c101124 */
[----:B------:R-:W-:Y:S05]  /*37b0*/  @P2 BRA `(.L_x_119) ;  /* 0x00000000000c2947 */ /* 0x000fea0003800000 */
[----:B------:R-:W5:Y:S02]  /*37c0*/  LDG.E.U8 R90, desc[UR36][R8.64+0x51] ;  /* 0x00005124085a7981 */ /* 0x000f64000c1e1100 */
[----:B-----5:R-:W-:-:S05]  /*37d0*/  PRMT R12, R90, 0x8880, RZ ;  /* 0x000088805a0c7816 */ /* 0x020fca00000000ff */
[----:B------:R-:W-:-:S07]  /*37e0*/  IMAD R15, R12, R89, RZ ;  /* 0x000000590c0f7224 */ /* 0x000fce00078e02ff */
.L_x_119:
[----:B------:R-:W-:Y:S05]  /*37f0*/  BSYNC B1 ;  /* 0x0000000000017941 */ /* 0x000fea0003800000 */
.L_x_118:
        /* <DEDUP_REMOVED lines=11> */
.L_x_121:
[----:B------:R-:W-:Y:S05]  /*38b0*/  BSYNC B1 ;  /* 0x0000000000017941 */ /* 0x000fea0003800000 */
.L_x_120:
[----:B---3--:R-:W-:Y:S01]  /*38c0*/  @!P4 IMAD R13, R66, R88, R15 ;  /* 0x00000058420dc224 */ /* 0x008fe200078e020f */
[----:B------:R-:W-:Y:S04]  /*38d0*/  BSSY B1, `(.L_x_122) ;  /* 0x0000006000017945 */ /* 0x000fe80003800000 */
[----:B------:R3:W-:Y:S01]  /*38e0*/  @!P4 STG.E.U8 desc[UR36][R6.64+0x50], R13 ;  /* 0x0000500d0600c986 */ /* 0x0007e2000c101124 */
[----:B------:R-:W-:Y:S05]  /*38f0*/  @P3 BRA `(.L_x_123) ;  /* 0x00000000000c3947 */ /* 0x000fea0003800000 */
[----:B------:R-:W5:Y:S02]  /*3900*/  LDG.E.U8 R90, desc[UR36][R10.64+0x51] ;  /* 0x000051240a5a7981 */ /* 0x000f64000c1e1100 */
[----:B-----5:R-:W-:-:S05]  /*3910*/  PRMT R12, R90, 0x8880, RZ ;  /* 0x000088805a0c7816 */ /* 0x020fca00000000ff */
[----:B------:R-:W-:-:S07]  /*3920*/  IMAD R15, R12, R89, RZ ;  /* 0x000000590c0f7224 */ /* 0x000fce00078e02ff */
.L_x_123:
[----:B------:R-:W-:Y:S05]  /*3930*/  BSYNC B1 ;  /* 0x0000000000017941 */ /* 0x000fea0003800000 */
.L_x_122:
[----:B------:R-:W-:Y:S01]  /*3940*/  @!P3 IMAD R67, R67, R88, R15 ;  /* 0x000000584343b224 */ /* 0x000fe200078e020f */
[----:B------:R-:W-:Y:S04]  /*3950*/  BSSY B1, `(.L_x_124) ;  /* 0x0000006000017945 */ /* 0x000fe80003800000 */
[----:B------:R0:W-:Y:S01]  /*3960*/  @!P3 STG.E.U8 desc[UR36][R6.64+0x51], R67 ;  /* 0x000051430600b986 */ /* 0x0001e2000c101124 */
[----:B------:R-:W-:Y:S05]  /*3970*/  @P5 BRA `(.L_x_125) ;  /* 0x00000000000c5947 */ /* 0x000fea0003800000 */
[----:B------:R-:W5:Y:S02]  /*3980*/  LDG.E.U8 R90, desc[UR36][R8.64+0x58] ;  /* 0x00005824085a7981 */ /* 0x000f64000c1e1100 */
[----:B-----5:R-:W-:-:S05]  /*3990*/  PRMT R12, R90, 0x8880, RZ ;  /* 0x000088805a0c7816 */ /* 0x020fca00000000ff */
[----:B------:R-:W-:-:S07]  /*39a0*/  IMAD R15, R12, R89, RZ ;  /* 0x000000590c0f7224 */ /* 0x000fce00078e02ff */
.L_x_125:
[----:B------:R-:W-:Y:S05]  /*39b0*/  BSYNC B1 ;  /* 0x0000000000017941 */ /* 0x000fea0003800000 */
.L_x_124:
[----:B---3--:R-:W-:Y:S01]  /*39c0*/  @!P5 IMAD R13, R68, R88, R15 ;  /* 0x00000058440dd224 */ /* 0x008fe200078e020f */
[----:B------:R-:W-:Y:S04]  /*39d0*/  BSSY B1, `(.L_x_126) ;  /* 0x0000006000017945 */ /* 0x000fe80003800000 */
[----:B------:R3:W-:Y:S01]  /*39e0*/  @!P5 STG.E.U8 desc[UR36][R4.64+0x58], R13 ;  /* 0x0000580d0400d986 */ /* 0x0007e2000c101124 */
[----:B------:R-:W-:Y:S05]  /*39f0*/  @P2 BRA `(.L_x_127) ;  /* 0x00000000000c2947 */ /* 0x000fea0003800000 */
[----:B------:R-:W5:Y:S02]  /*3a00*/  LDG.E.U8 R90, desc[UR36][R8.64+0x59] ;  /* 0x00005924085a7981 */ /* 0x000f64000c1e1100 */
[----:B-----5:R-:W-:-:S05]  /*3a10*/  PRMT R12, R90, 0x8880, RZ ;  /* 0x000088805a0c7816 */ /* 0x020fca00000000ff */
[----:B------:R-:W-:-:S07]  /*3a20*/  IMAD R15, R12, R89, RZ ;  /* 0x000000590c0f7224 */ /* 0x000fce00078e02ff */
.L_x_127:
[----:B------:R-:W-:Y:S05]  /*3a30*/  BSYNC B1 ;  /* 0x0000000000017941 */ /* 0x000fea0003800000 */
.L_x_126:
        /* <DEDUP_REMOVED lines=11> */
.L_x_129:
[----:B------:R-:W-:Y:S05]  /*3af0*/  BSYNC B1 ;  /* 0x0000000000017941 */ /* 0x000fea0003800000 */
.L_x_128:
[----:B---3--:R-:W-:Y:S01]  /*3b00*/  @!P4 IMAD R13, R70, R88, R15 ;  /* 0x00000058460dc224 */ /* 0x008fe200078e020f */
[----:B------:R-:W-:Y:S04]  /*3b10*/  BSSY B1, `(.L_x_130) ;  /* 0x0000006000017945 */ /* 0x000fe80003800000 */
[----:B------:R3:W-:Y:S01]  /*3b20*/  @!P4 STG.E.U8 desc[UR36][R6.64+0x58], R13 ;  /* 0x0000580d0600c986 */ /* 0x0007e2000c101124 */
[----:B------:R-:W-:Y:S05]  /*3b30*/  @P3 BRA `(.L_x_131) ;  /* 0x00000000000c3947 */ /* 0x000fea0003800000 */
[----:B------:R-:W5:Y:S02]  /*3b40*/  LDG.E.U8 R90, desc[UR36][R10.64+0x59] ;  /* 0x000059240a5a7981 */ /* 0x000f64000c1e1100 */
[----:B-----5:R-:W-:-:S05]  /*3b50*/  PRMT R12, R90, 0x8880, RZ ;  /* 0x000088805a0c7816 */ /* 0x020fca00000000ff */
[----:B------:R-:W-:-:S07]  /*3b60*/  IMAD R15, R12, R89, RZ ;  /* 0x000000590c0f7224 */ /* 0x000fce00078e02ff */
.L_x_131:
[----:B------:R-:W-:Y:S05]  /*3b70*/  BSYNC B1 ;  /* 0x0000000000017941 */ /* 0x000fea0003800000 */
.L_x_130:
[----:B------:R-:W-:Y:S01]  /*3b80*/  @!P3 IMAD R71, R71, R88, R15 ;  /* 0x000000584747b224 */ /* 0x000fe200078e020f */
[----:B------:R-:W-:Y:S04]  /*3b90*/  BSSY B1, `(.L_x_132) ;  /* 0x0000006000017945 */ /* 0x000fe80003800000 */
[----:B------:R0:W-:Y:S01]  /*3ba0*/  @!P3 STG.E.U8 desc[UR36][R6.64+0x59], R71 ;  /* 0x000059470600b986 */ /* 0x0001e2000c101124 */
[----:B------:R-:W-:Y:S05]  /*3bb0*/  @P5 BRA `(.L_x_133) ;  /* 0x00000000000c5947 */ /* 0x000fea0003800000 */
[----:B------:R-:W5:Y:S02]  /*3bc0*/  LDG.E.U8 R90, desc[UR36][R8.64+0x60] ;  /* 0x00006024085a7981 */ /* 0x000f64000c1e1100 */
[----:B-----5:R-:W-:-:S05]  /*3bd0*/  PRMT R12, R90, 0x8880, RZ ;  /* 0x000088805a0c7816 */ /* 0x020fca00000000ff */
[----:B------:R-:W-:-:S07]  /*3be0*/  IMAD R15, R12, R89, RZ ;  /* 0x000000590c0f7224 */ /* 0x000fce00078e02ff */
.L_x_133:
[----:B------:R-:W-:Y:S05]  /*3bf0*/  BSYNC B1 ;  /* 0x0000000000017941 */ /* 0x000fea0003800000 */
.L_x_132:
[----:B---3--:R-:W-:Y:S01]  /*3c00*/  @!P5 IMAD R13, R72, R88, R15 ;  /* 0x00000058480dd224 */ /* 0x008fe200078e020f */
[----:B------:R-:W-:Y:S04]  /*3c10*/  BSSY B1, `(.L_x_134) ;  /* 0x0000006000017945 */ /* 0x000fe80003800000 */
[----:B------:R3:W-:Y:S01]  /*3c20*/  @!P5 STG.E.U8 desc[UR36][R4.64+0x60], R13 ;  /* 0x0000600d0400d986 */ /* 0x0007e2000c101124 */
[----:B------:R-:W-:Y:S05]  /*3c30*/  @P2 BRA `(.L_x_135) ;  /* 0x00000000000c2947 */ /* 0x000fea0003800000 */
[----:B------:R-:W5:Y:S02]  /*3c40*/  LDG.E.U8 R90, desc[UR36][R8.64+0x61] ;  /* 0x00006124085a7981 */ /* 0x000f64000c1e1100 */
[----:B-----5:R-:W-:-:S05]  /*3c50*/  PRMT R12, R90, 0x8880, RZ ;  /* 0x000088805a0c7816 */ /* 0x020fca00000000ff */
[----:B------:R-:W-:-:S07]  /*3c60*/  IMAD R15, R12, R89, RZ ;  /* 0x000000590c0f7224 */ /* 0x000fce00078e02ff */
.L_x_135:
[----:B------:R-:W-:Y:S05]  /*3c70*/  BSYNC B1 ;  /* 0x0000000000017941 */ /* 0x000fea0003800000 */
.L_x_134:
        /* <DEDUP_REMOVED lines=11> */
.L_x_137:
[----:B------:R-:W-:Y:S05]  /*3d30*/  BSYNC B1 ;  /* 0x0000000000017941 */ /* 0x000fea0003800000 */
.L_x_136:
[----:B---3--:R-:W-:Y:S01]  /*3d40*/  @!P4 IMAD R13, R74, R88, R15 ;  /* 0x000000584a0dc224 */ /* 0x008fe200078e020f */
[----:B------:R-:W-:Y:S04]  /*3d50*/  BSSY B1, `(.L_x_138) ;  /* 0x0000006000017945 */ /* 0x000fe80003800000 */
[----:B------:R3:W-:Y:S01]  /*3d60*/  @!P4 STG.E.U8 desc[UR36][R6.64+0x60], R13 ;  /* 0x0000600d0600c986 */ /* 0x0007e2000c101124 */
[----:B------:R-:W-:Y:S05]  /*3d70*/  @P3 BRA `(.L_x_139) ;  /* 0x00000000000c3947 */ /* 0x000fea0003800000 */
[----:B------:R-:W5:Y:S02]  /*3d80*/  LDG.E.U8 R90, desc[UR36][R10.64+0x61] ;  /* 0x000061240a5a7981 */ /* 0x000f64000c1e1100 */
[----:B-----5:R-:W-:-:S05]  /*3d90*/  PRMT R12, R90, 0x8880, RZ ;  /* 0x000088805a0c7816 */ /* 0x020fca00000000ff */
[----:B------:R-:W-:-:S07]  /*3da0*/  IMAD R15, R12, R89, RZ ;  /* 0x000000590c0f7224 */ /* 0x000fce00078e02ff */
.L_x_139:
[----:B------:R-:W-:Y:S05]  /*3db0*/  BSYNC B1 ;  /* 0x0000000000017941 */ /* 0x000fea0003800000 */
.L_x_138:
[----:B------:R-:W-:Y:S01]  /*3dc0*/  @!P3 IMAD R75, R75, R88, R15 ;  /* 0x000000584b4bb224 */ /* 0x000fe200078e020f */
[----:B------:R-:W-:Y:S04]  /*3dd0*/  BSSY B1, `(.L_x_140) ;  /* 0x0000006000017945 */ /* 0x000fe80003800000 */
[----:B------:R0:W-:Y:S01]  /*3de0*/  @!P3 STG.E.U8 desc[UR36][R6.64+0x61], R75 ;  /* 0x0000614b0600b986 */ /* 0x0001e2000c101124 */
[----:B------:R-:W-:Y:S05]  /*3df0*/  @P5 BRA `(.L_x_141) ;  /* 0x00000000000c5947 */ /* 0x000fea0003800000 */
[----:B------:R-:W5:Y:S02]  /*3e00*/  LDG.E.U8 R90, desc[UR36][R8.64+0x68] ;  /* 0x00006824085a7981 */ /* 0x000f64000c1e1100 */
[----:B-----5:R-:W-:-:S05]  /*3e10*/  PRMT R12, R90, 0x8880, RZ ;  /* 0x000088805a0c7816 */ /* 0x020fca00000000ff */
[----:B------:R-:W-:-:S07]  /*3e20*/  IMAD R15, R12, R89, RZ ;  /* 0x000000590c0f7224 */ /* 0x000fce00078e02ff */
.L_x_141:
[----:B------:R-:W-:Y:S05]  /*3e30*/  BSYNC B1 ;  /* 0x0000000000017941 */ /* 0x000fea0003800000 */
.L_x_140:
[----:B---3--:R-:W-:Y:S01]  /*3e40*/  @!P5 IMAD R13, R76, R88, R15 ;  /* 0x000000584c0dd224 */ /* 0x008fe200078e020f */
[----:B------:R-:W-:Y:S04]  /*3e50*/  BSSY B1, `(.L_x_142) ;  /* 0x0000006000017945 */ /* 0x000fe80003800000 */
[----:B------:R3:W-:Y:S01]  /*3e60*/  @!P5 STG.E.U8 desc[UR36][R4.64+0x68], R13 ;  /* 0x0000680d0400d986 */ /* 0x0007e2000c101124 */
[----:B------:R-:W-:Y:S05]  /*3e70*/  @P2 BRA `(.L_x_143) ;  /* 0x00000000000c2947 */ /* 0x000fea0003800000 */
[----:B------:R-:W5:Y:S02]  /*3e80*/  LDG.E.U8 R90, desc[UR36][R8.64+0x69] ;  /* 0x00006924085a7981 */ /* 0x000f64000c1e1100 */
[----:B-----5:R-:W-:-:S05]  /*3e90*/  PRMT R12, R90, 0x8880, RZ ;  /* 0x000088805a0c7816 */ /* 0x020fca00000000ff */
[----:B------:R-:W-:-:S07]  /*3ea0*/  IMAD R15, R12, R89, RZ ;  /* 0x000000590c0f7224 */ /* 0x000fce00078e02ff */
.L_x_143:
[----:B------:R-:W-:Y:S05]  /*3eb0*/  BSYNC B1 ;  /* 0x0000000000017941 */ /* 0x000fea0003800000 */
.L_x_142:
        /* <DEDUP_REMOVED lines=11> */
.L_x_145:
[----:B------:R-:W-:Y:S05]  /*3f70*/  BSYNC B1 ;  /* 0x0000000000017941 */ /* 0x000fea0003800000 */
.L_x_144:
[----:B---3--:R-:W-:Y:S01]  /*3f80*/  @!P4 IMAD R13, R78, R88, R15 ;  /* 0x000000584e0dc224 */ /* 0x008fe200078e020f */
[----:B------:R-:W-:Y:S04]  /*3f90*/  BSSY B1, `(.L_x_146) ;  /* 0x0000006000017945 */ /* 0x000fe80003800000 */
[----:B------:R3:W-:Y:S01]  /*3fa0*/  @!P4 STG.E.U8 desc[UR36][R6.64+0x68], R13 ;  /* 0x0000680d0600c986 */ /* 0x0007e2000c101124 */
[----:B------:R-:W-:Y:S05]  /*3fb0*/  @P3 BRA `(.L_x_147) ;  /* 0x00000000000c3947 */ /* 0x000fea0003800000 */
[----:B------:R-:W5:Y:S02]  /*3fc0*/  LDG.E.U8 R90, desc[UR36][R10.64+0x69] ;  /* 0x000069240a5a7981 */ /* 0x000f64000c1e1100 */
[----:B-----5:R-:W-:-:S05]  /*3fd0*/  PRMT R12, R90, 0x8880, RZ ;  /* 0x000088805a0c7816 */ /* 0x020fca00000000ff */
[----:B------:R-:W-:-:S07]  /*3fe0*/  IMAD R15, R12, R89, RZ ;  /* 0x000000590c0f7224 */ /* 0x000fce00078e02ff */
.L_x_147:
[----:B------:R-:W-:Y:S05]  /*3ff0*/  BSYNC B1 ;  /* 0x0000000000017941 */ /* 0x000fea0003800000 */
.L_x_146:
[----:B------:R-:W-:Y:S01]  /*4000*/  @!P3 IMAD R79, R79, R88, R15 ;  /* 0x000000584f4fb224 */ /* 0x000fe200078e020f */
[----:B------:R-:W-:Y:S04]  /*4010*/  BSSY B1, `(.L_x_148) ;  /* 0x0000006000017945 */ /* 0x000fe80003800000 */
[----:B------:R0:W-:Y:S01]  /*4020*/  @!P3 STG.E.U8 desc[UR36][R6.64+0x69], R79 ;  /* 0x0000694f0600b986 */ /* 0x0001e2000c101124 */
[----:B------:R-:W-:Y:S05]  /*4030*/  @P5 BRA `(.L_x_149) ;  /* 0x00000000000c5947 */ /* 0x000fea0003800000 */
[----:B------:R-:W5:Y:S02]  /*4040*/  LDG.E.U8 R90, desc[UR36][R8.64+0x70] ;  /* 0x00007024085a7981 */ /* 0x000f64000c1e1100 */
[----:B-----5:R-:W-:-:S05]  /*4050*/  PRMT R12, R90, 0x8880, RZ ;  /* 0x000088805a0c7816 */ /* 0x020fca00000000ff */
[----:B------:R-:W-:-:S07]  /*4060*/  IMAD R15, R12, R89, RZ ;  /* 0x000000590c0f7224 */ /* 0x000fce00078e02ff */
.L_x_149:
[----:B------:R-:W-:Y:S05]  /*4070*/  BSYNC B1 ;  /* 0x0000000000017941 */ /* 0x000fea0003800000 */
.L_x_148:
[----:B---3--:R-:W-:Y:S01]  /*4080*/  @!P5 IMAD R13, R80, R88, R15 ;  /* 0x00000058500dd224 */ /* 0x008fe200078e020f */
[----:B------:R-:W-:Y:S04]  /*4090*/  BSSY B1, `(.L_x_150) ;  /* 0x0000006000017945 */ /* 0x000fe80003800000 */
[----:B------:R3:W-:Y:S01]  /*40a0*/  @!P5 STG.E.U8 desc[UR36][R4.64+0x70], R13 ;  /* 0x0000700d0400d986 */ /* 0x0007e2000c101124 */
[----:B------:R-:W-:Y:S05]  /*40b0*/  @P2 BRA `(.L_x_151) ;  /* 0x00000000000c2947 */ /* 0x000fea0003800000 */
[----:B------:R-:W5:Y:S02]  /*40c0*/  LDG.E.U8 R90, desc[UR36][R8.64+0x71] ;  /* 0x00007124085a7981 */ /* 0x000f64000c1e1100 */
[----:B-----5:R-:W-:-:S05]  /*40d0*/  PRMT R12, R90, 0x8880, RZ ;  /* 0x000088805a0c7816 */ /* 0x020fca00000000ff */
[----:B------:R-:W-:-:S07]  /*40e0*/  IMAD R15, R12, R89, RZ ;  /* 0x000000590c0f7224 */ /* 0x000fce00078e02ff */
.L_x_151:
[----:B------:R-:W-:Y:S05]  /*40f0*/  BSYNC B1 ;  /* 0x0000000000017941 */ /* 0x000fea0003800000 */
.L_x_150:
[----:B------:R-:W-:Y:S01]  /*4100*/  ISETP.LT.OR P4, PT, R3, 0x71, !P0 ;  /* 0x000000710300780c */ /* 0x000fe20004781670 */
[----:B------:R-:W-:Y:S01]  /*4110*/  @!P2 IMAD R81, R81, R88, R15 ;  /* 0x000000585151a224 */ /* 0x000fe200078e020f */
[----:B------:R-:W-:Y:S01]  /*4120*/  BSSY B1, `(.L_x_152) ;  /* 0x000000a000017945 */ /* 0x000fe20003800000 */
[C---:B------:R-:W-:Y:S02]  /*4130*/  ISETP.LT.OR P3, PT, R3.reuse, 0x72, !P0 ;  /* 0x000000720300780c */ /* 0x040fe40004761670 */
[C---:B------:R-:W-:Y:S01]  /*4140*/  ISETP.LT.OR P5, PT, R3.reuse, 0x79, !P0 ;  /* 0x000000790300780c */ /* 0x040fe200047a1670 */
[----:B------:R0:W-:Y:S01]  /*4150*/  @!P2 STG.E.U8 desc[UR36][R4.64+0x71], R81 ;  /* 0x000071510400a986 */ /* 0x0001e2000c101124 */
[C---:B------:R-:W-:Y:S02]  /*4160*/  ISETP.LT.OR P2, PT, R3.reuse, 0x79, !P1 ;  /* 0x000000790300780c */ /* 0x040fe40004f41670 */
[----:B------:R-:W-:-:S04]  /*4170*/  ISETP.LT.OR P1, PT, R3, 0x7a, !P1 ;  /* 0x0000007a0300780c */ /* 0x000fc80004f21670 */
[----:B------:R-:W-:Y:S09]  /*4180*/  @P4 BRA `(.L_x_153) ;  /* 0x00000000000c4947 */ /* 0x000ff20003800000 */
[----:B------:R-:W5:Y:S02]  /*4190*/  LDG.E.U8 R90, desc[UR36][R10.64+0x70] ;  /* 0x000070240a5a7981 */ /* 0x000f64000c1e1100 */
[----:B-----5:R-:W-:-:S05]  /*41a0*/  PRMT R12, R90, 0x8880, RZ ;  /* 0x000088805a0c7816 */ /* 0x020fca00000000ff */
[----:B------:R-:W-:-:S07]  /*41b0*/  IMAD R15, R12, R89, RZ ;  /* 0x000000590c0f7224 */ /* 0x000fce00078e02ff */
.L_x_153:
[----:B------:R-:W-:Y:S05]  /*41c0*/  BSYNC B1 ;  /* 0x0000000000017941 */ /* 0x000fea0003800000 */
.L_x_152:
[----:B---3--:R-:W-:Y:S01]  /*41d0*/  @!P4 IMAD R13, R82, R88, R15 ;  /* 0x00000058520dc224 */ /* 0x008fe200078e020f */
[----:B------:R-:W-:Y:S04]  /*41e0*/  BSSY B1, `(.L_x_154) ;  /* 0x0000006000017945 */ /* 0x000fe80003800000 */
[----:B------:R3:W-:Y:S01]  /*41f0*/  @!P4 STG.E.U8 desc[UR36][R6.64+0x70], R13 ;  /* 0x0000700d0600c986 */ /* 0x0007e2000c101124 */
[----:B------:R-:W-:Y:S05]  /*4200*/  @P3 BRA `(.L_x_155) ;  /* 0x00000000000c3947 */ /* 0x000fea0003800000 */
[----:B------:R-:W5:Y:S02]  /*4210*/  LDG.E.U8 R90, desc[UR36][R10.64+0x71] ;  /* 0x000071240a5a7981 */ /* 0x000f64000c1e1100 */
[----:B-----5:R-:W-:-:S05]  /*4220*/  PRMT R12, R90, 0x8880, RZ ;  /* 0x000088805a0c7816 */ /* 0x020fca00000000ff */
[----:B------:R-:W-:-:S07]  /*4230*/  IMAD R15, R12, R89, RZ ;  /* 0x000000590c0f7224 */ /* 0x000fce00078e02ff */
.L_x_155:
[----:B------:R-:W-:Y:S05]  /*4240*/  BSYNC B1 ;  /* 0x0000000000017941 */ /* 0x000fea0003800000 */
.L_x_154:
[----:B------:R-:W-:Y:S01]  /*4250*/  @!P3 IMAD R83, R83, R88, R15 ;  /* 0x000000585353b224 */ /* 0x000fe200078e020f */
[----:B------:R-:W-:Y:S04]  /*4260*/  BSSY B1, `(.L_x_156) ;  /* 0x0000006000017945 */ /* 0x000fe80003800000 */
[----:B------:R0:W-:Y:S01]  /*4270*/  @!P3 STG.E.U8 desc[UR36][R6.64+0x71], R83 ;  /* 0x000071530600b986 */ /* 0x0001e2000c101124 */
[----:B------:R-:W-:Y:S05]  /*4280*/  @P2 BRA `(.L_x_157) ;  /* 0x00000000000c2947 */ /* 0x000fea0003800000 */
[----:B------:R-:W5:Y:S02]  /*4290*/  LDG.E.U8 R90, desc[UR36][R8.64+0x78] ;  /* 0x00007824085a7981 */ /* 0x000f64000c1e1100 */
[----:B-----5:R-:W-:-:S05]  /*42a0*/  PRMT R12, R90, 0x8880, RZ ;  /* 0x000088805a0c7816 */ /* 0x020fca00000000ff */
[----:B------:R-:W-:-:S07]  /*42b0*/  IMAD R15, R12, R89, RZ ;  /* 0x000000590c0f7224 */ /* 0x000fce00078e02ff */
.L_x_157:
[----:B------:R-:W-:Y:S05]  /*42c0*/  BSYNC B1 ;  /* 0x0000000000017941 */ /* 0x000fea0003800000 */
.L_x_156:
[----:B---3--:R-:W-:Y:S01]  /*42d0*/  @!P2 IMAD R13, R84, R88, R15 ;  /* 0x00000058540da224 */ /* 0x008fe200078e020f */
[----:B------:R-:W-:Y:S04]  /*42e0*/  BSSY B1, `(.L_x_158) ;  /* 0x0000006000017945 */ /* 0x000fe80003800000 */
[----:B------:R3:W-:Y:S01]  /*42f0*/  @!P2 STG.E.U8 desc[UR36][R4.64+0x78], R13 ;  /* 0x0000780d0400a986 */ /* 0x0007e2000c101124 */
[----:B------:R-:W-:Y:S05]  /*4300*/  @P1 BRA `(.L_x_159) ;  /* 0x00000000000c1947 */ /* 0x000fea0003800000 */
[----:B------:R-:W5:Y:S02]  /*4310*/  LDG.E.U8 R90, desc[UR36][R8.64+0x79] ;  /* 0x00007924085a7981 */ /* 0x000f64000c1e1100 */
[----:B-----5:R-:W-:-:S05]  /*4320*/  PRMT R12, R90, 0x8880, RZ ;  /* 0x000088805a0c7816 */ /* 0x020fca00000000ff */
[----:B------:R-:W-:-:S07]  /*4330*/  IMAD R15, R12, R89, RZ ;  /* 0x000000590c0f7224 */ /* 0x000fce00078e02ff */
.L_x_159:
[----:B------:R-:W-:Y:S05]  /*4340*/  BSYNC B1 ;  /* 0x0000000000017941 */ /* 0x000fea0003800000 */
.L_x_158:
[----:B------:R-:W-:Y:S01]  /*4350*/  @!P1 IMAD R85, R85, R88, R15 ;  /* 0x0000005855559224 */ /* 0x000fe200078e020f */
[----:B------:R-:W-:Y:S04]  /*4360*/  BSSY B1, `(.L_x_160) ;  /* 0x0000006000017945 */ /* 0x000fe80003800000 */
[----:B------:R0:W-:Y:S01]  /*4370*/  @!P1 STG.E.U8 desc[UR36][R4.64+0x79], R85 ;  /* 0x0000795504009986 */ /* 0x0001e2000c101124 */
[----:B------:R-:W-:Y:S05]  /*4380*/  @P5 BRA `(.L_x_161) ;  /* 0x00000000000c5947 */ /* 0x000fea0003800000 */
[----:B------:R-:W0:Y:S02]  /*4390*/  LDG.E.U8 R90, desc[UR36][R10.64+0x78] ;  /* 0x000078240a5a7981 */ /* 0x000e24000c1e1100 */
[----:B0123--:R-:W-:-:S05]  /*43a0*/  PRMT R4, R90, 0x8880, RZ ;  /* 0x000088805a047816 */ /* 0x00ffca00000000ff */
[----:B------:R-:W-:-:S07]  /*43b0*/  IMAD R15, R4, R89, RZ ;  /* 0x00000059040f7224 */ /* 0x000fce00078e02ff */
.L_x_161:
[----:B------:R-:W-:Y:S05]  /*43c0*/  BSYNC B1 ;  /* 0x0000000000017941 */ /* 0x000fea0003800000 */
.L_x_160:
[----:B0123--:R-:W-:Y:S01]  /*43d0*/  @!P5 IMAD R5, R86, R88, R15 ;  /* 0x000000585605d224 */ /* 0x00ffe200078e020f */
[----:B------:R-:W-:Y:S01]  /*43e0*/  ISETP.LT.OR P0, PT, R3, 0x7a, !P0 ;  /* 0x0000007a0300780c */ /* 0x000fe20004701670 */
[----:B------:R-:W-:Y:S03]  /*43f0*/  BSSY B1, `(.L_x_162) ;  /* 0x0000006000017945 */ /* 0x000fe60003800000 */
[----:B------:R0:W-:Y:S09]  /*4400*/  @!P5 STG.E.U8 desc[UR36][R6.64+0x78], R5 ;  /* 0x000078050600d986 */ /* 0x0001f2000c101124 */
[----:B------:R-:W-:Y:S05]  /*4410*/  @P0 BRA `(.L_x_163) ;  /* 0x00000000000c0947 */ /* 0x000fea0003800000 */
[----:B------:R-:W2:Y:S02]  /*4420*/  LDG.E.U8 R90, desc[UR36][R10.64+0x79] ;  /* 0x000079240a5a7981 */ /* 0x000ea4000c1e1100 */
[----:B--2---:R-:W-:-:S05]  /*4430*/  PRMT R4, R90, 0x8880, RZ ;  /* 0x000088805a047816 */ /* 0x004fca00000000ff */
[----:B------:R-:W-:-:S07]  /*4440*/  IMAD R15, R4, R89, RZ ;  /* 0x00000059040f7224 */ /* 0x000fce00078e02ff */
.L_x_163:
[----:B------:R-:W-:Y:S05]  /*4450*/  BSYNC B1 ;  /* 0x0000000000017941 */ /* 0x000fea0003800000 */
.L_x_162:
[----:B------:R-:W-:Y:S01]  /*4460*/  IMAD R15, R87, R88, R15 ;  /* 0x00000058570f7224 */ /* 0x000fe200078e020f */
[----:B------:R-:W-:Y:S06]  /*4470*/  @P0 BRA `(.L_x_164) ;  /* 0x0000000c00100947 */ /* 0x000fec0003800000 */
[----:B------:R1:W-:Y:S01]  /*4480*/  STG.E.U8 desc[UR36][R6.64+0x79], R15 ;  /* 0x0000790f06007986 */ /* 0x0003e2000c101124 */
[----:B------:R-:W-:Y:S05]  /*4490*/  BRA `(.L_x_164) ;  /* 0x0000000c00087947 */ /* 0x000fea0003800000 */
.L_x_35:
[C---:B------:R-:W-:Y:S02]  /*44a0*/  ISETP.GE.AND P1, PT, R96.reuse, 0x1, PT ;  /* 0x000000016000780c */ /* 0x040fe40003f26270 */
[----:B------:R-:W-:Y:S02]  /*44b0*/  ISETP.GE.AND P0, PT, R96, 0x9, PT ;  /* 0x000000096000780c */ /* 0x000fe40003f06270 */
[C---:B------:R-:W-:Y:S02]  /*44c0*/  ISETP.LT.OR P4, PT, R3.reuse, 0x1, !P1 ;  /* 0x000000010300780c */ /* 0x040fe40004f81670 */
[C---:B------:R-:W-:Y:S02]  /*44d0*/  ISETP.LT.OR P3, PT, R3.reuse, 0x2, !P1 ;  /* 0x000000020300780c */ /* 0x040fe40004f61670 */
[C---:B------:R-:W-:Y:S02]  /*44e0*/  ISETP.LT.OR P2, PT, R3.reuse, 0x1, !P0 ;  /* 0x000000010300780c */ /* 0x040fe40004741670 */
[----:B------:R-:W-:-:S07]  /*44f0*/  ISETP.LT.OR P5, PT, R3, 0x2, !P0 ;  /* 0x000000020300780c */ /* 0x000fce00047a1670 */
[-C--:B------:R-:W-:Y:S02]  /*4500*/  @!P4 IMAD R9, R24, R88.reuse, RZ ;  /* 0x000000581809c224 */ /* 0x080fe400078e02ff */
[-C--:B------:R-:W-:Y:S02]  /*4510*/  @!P3 IMAD R25, R25, R88.reuse, RZ ;  /* 0x000000581919b224 */ /* 0x080fe400078e02ff */
[-C--:B------:R-:W-:Y:S01]  /*4520*/  @!P2 IMAD R11, R26, R88.reuse, RZ ;  /* 0x000000581a0ba224 */ /* 0x080fe200078e02ff */
[----:B------:R0:W-:Y:S01]  /*4530*/  @!P4 STG.E.U8 desc[UR36][R4.64], R9 ;  /* 0x000000090400c986 */ /* 0x0001e2000c101124 */
[----:B------:R-:W-:Y:S01]  /*4540*/  ISETP.LT.OR P4, PT, R3, 0x9, !P1 ;  /* 0x000000090300780c */ /* 0x000fe20004f81670 */
[----:B------:R-:W-:Y:S02]  /*4550*/  @!P5 IMAD R27, R27, R88, RZ ;  /* 0x000000581b1bd224 */ /* 0x000fe400078e02ff */
[----:B------:R-:W-:Y:S01]  /*4560*/  @!P3 STG.E.U8 desc[UR36][R4.64+0x1], R25 ;  /* 0x000001190400b986 */ /* 0x000fe2000c101124 */
[----:B------:R-:W-:-:S03]  /*4570*/  ISETP.LT.OR P3, PT, R3, 0xa, !P1 ;  /* 0x0000000a0300780c */ /* 0x000fc60004f61670 */
[----:B------:R1:W-:Y:S01]  /*4580*/  @!P2 STG.E.U8 desc[UR36][R6.64], R11 ;  /* 0x0000000b0600a986 */ /* 0x0003e2000c101124 */
[----:B------:R-:W-:-:S03]  /*4590*/  ISETP.LT.OR P2, PT, R3, 0x9, !P0 ;  /* 0x000000090300780c */ /* 0x000fc60004741670 */
[----:B------:R-:W-:Y:S01]  /*45a0*/  @!P5 STG.E.U8 desc[UR36][R6.64+0x1], R27 ;  /* 0x0000011b0600d986 */ /* 0x000fe2000c101124 */
[----:B------:R-:W-:Y:S01]  /*45b0*/  ISETP.LT.OR P5, PT, R3, 0xa, !P0 ;  /* 0x0000000a0300780c */ /* 0x000fe200047a1670 */
[----:B------:R-:W-:-:S04]  /*45c0*/  @!P4 IMAD R13, R28, R88, RZ ;  /* 0x000000581c0dc224 */ /* 0x000fc800078e02ff */
[-C--:B------:R-:W-:Y:S01]  /*45d0*/  @!P3 IMAD R29, R29, R88.reuse, RZ ;  /* 0x000000581d1db224 */ /* 0x080fe200078e02ff */
[----:B------:R-:W-:Y:S01]  /*45e0*/  @!P4 STG.E.U8 desc[UR36][R4.64+0x8], R13 ;  /* 0x0000080d0400c986 */ /* 0x000fe2000c101124 */
[C---:B------:R-:W-:Y:S02]  /*45f0*/  ISETP.LT.OR P4, PT, R3.reuse, 0x11, !P1 ;  /* 0x000000110300780c */ /* 0x040fe40004f81670 */
[-C--:B0-----:R-:W-:Y:S01]  /*4600*/  @!P2 IMAD R9, R30, R88.reuse, RZ ;  /* 0x000000581e09a224 */ /* 0x081fe200078e02ff */
[----:B------:R-:W-:Y:S01]  /*4610*/  @!P3 STG.E.U8 desc[UR36][R4.64+0x9], R29 ;  /* 0x0000091d0400b986 */ /* 0x000fe2000c101124 */
[----:B------:R-:W-:Y:S02]  /*4620*/  ISETP.LT.OR P3, PT, R3, 0x12, !P1 ;  /* 0x000000120300780c */ /* 0x000fe40004f61670 */
[----:B------:R-:W-:Y:S01]  /*4630*/  @!P5 IMAD R31, R31, R88, RZ ;  /* 0x000000581f1fd224 */ /* 0x000fe200078e02ff */
[----:B------:R0:W-:Y:S01]  /*4640*/  @!P2 STG.E.U8 desc[UR36][R6.64+0x8], R9 ;  /* 0x000008090600a986 */ /* 0x0001e2000c101124 */
[----:B------:R-:W-:-:S03]  /*4650*/  ISETP.LT.OR P2, PT, R3, 0x11, !P0 ;  /* 0x000000110300780c */ /* 0x000fc60004741670 */
[----:B------:R-:W-:Y:S01]  /*4660*/  @!P5 STG.E.U8 desc[UR36][R6.64+0x9], R31 ;  /* 0x0000091f0600d986 */ /* 0x000fe2000c101124 */
[----:B------:R-:W-:Y:S01]  /*4670*/  ISETP.LT.OR P5, PT, R3, 0x12, !P0 ;  /* 0x000000120300780c */ /* 0x000fe200047a1670 */
[----:B-1----:R-:W-:-:S04]  /*4680*/  @!P4 IMAD R11, R32, R88, RZ ;  /* 0x00000058200bc224 */ /* 0x002fc800078e02ff */
        /* <DEDUP_REMOVED lines=109> */
[----:B------:R1:W-:Y:S01]  /*4d60*/  @!P4 STG.E.U8 desc[UR36][R4.64+0x58], R13 ;  /* 0x0000580d0400c986 */ /* 0x0003e2000c101124 */
        /* <DEDUP_REMOVED lines=13> */
[-C--:B-1----:R-:W-:Y:S01]  /*4e40*/  @!P2 IMAD R13, R74, R88.reuse, RZ ;  /* 0x000000584a0da224 */ /* 0x082fe200078e02ff */
[----:B------:R-:W-:Y:S01]  /*4e50*/  @!P3 STG.E.U8 desc[UR36][R4.64+0x61], R73 ;  /* 0x000061490400b986 */ /* 0x000fe2000c101124 */
[----:B------:R-:W-:Y:S02]  /*4e60*/  ISETP.LT.OR P3, PT, R3, 0x6a, !P1 ;  /* 0x0000006a0300780c */ /* 0x000fe40004f61670 */
[----:B------:R-:W-:Y:S01]  /*4e70*/  @!P5 IMAD R75, R75, R88, RZ ;  /* 0x000000584b4bd224 */ /* 0x000fe200078e02ff */
[----:B------:R1:W-:Y:S01]  /*4e80*/  @!P2 STG.E.U8 desc[UR36][R6.64+0x60], R13 ;  /* 0x0000600d0600a986 */ /* 0x0003e2000c101124 */
[----:B------:R-:W-:-:S03]  /*4e90*/  ISETP.LT.OR P2, PT, R3, 0x69, !P0 ;  /* 0x000000690300780c */ /* 0x000fc60004741670 */
[----:B------:R-:W-:Y:S01]  /*4ea0*/  @!P5 STG.E.U8 desc[UR36][R6.64+0x61], R75 ;  /* 0x0000614b0600d986 */ /* 0x000fe2000c101124 */
[----:B------:R-:W-:Y:S01]  /*4eb0*/  ISETP.LT.OR P5, PT, R3, 0x6a, !P0 ;  /* 0x0000006a0300780c */ /* 0x000fe200047a1670 */
[----:B0-----:R-:W-:-:S04]  /*4ec0*/  @!P4 IMAD R9, R76, R88, RZ ;  /* 0x000000584c09c224 */ /* 0x001fc800078e02ff */
[-C--:B------:R-:W-:Y:S01]  /*4ed0*/  @!P3 IMAD R77, R77, R88.reuse, RZ ;  /* 0x000000584d4db224 */ /* 0x080fe200078e02ff */
[----:B------:R-:W-:Y:S01]  /*4ee0*/  @!P4 STG.E.U8 desc[UR36][R4.64+0x68], R9 ;  /* 0x000068090400c986 */ /* 0x000fe2000c101124 */
[C---:B------:R-:W-:Y:S02]  /*4ef0*/  ISETP.LT.OR P4, PT, R3.reuse, 0x72, !P1 ;  /* 0x000000720300780c */ /* 0x040fe40004f81670 */
[-C--:B--2---:R-:W-:Y:S01]  /*4f00*/  @!P2 IMAD R11, R78, R88.reuse, RZ ;  /* 0x000000584e0ba224 */ /* 0x084fe200078e02ff */
[----:B------:R-:W-:Y:S01]  /*4f10*/  @!P3 STG.E.U8 desc[UR36][R4.64+0x69], R77 ;  /* 0x0000694d0400b986 */ /* 0x000fe2000c101124 */
[----:B------:R-:W-:Y:S02]  /*4f20*/  ISETP.LT.OR P3, PT, R3, 0x71, !P1 ;  /* 0x000000710300780c */ /* 0x000fe40004f61670 */
[----:B------:R-:W-:Y:S01]  /*4f30*/  @!P5 IMAD R79, R79, R88, RZ ;  /* 0x000000584f4fd224 */ /* 0x000fe200078e02ff */
[----:B------:R0:W-:Y:S01]  /*4f40*/  @!P2 STG.E.U8 desc[UR36][R6.64+0x68], R11 ;  /* 0x0000680b0600a986 */ /* 0x0001e2000c101124 */
[----:B------:R-:W-:-:S03]  /*4f50*/  ISETP.LT.OR P2, PT, R3, 0x71, !P0 ;  /* 0x000000710300780c */ /* 0x000fc60004741670 */
[----:B------:R2:W-:Y:S01]  /*4f60*/  @!P5 STG.E.U8 desc[UR36][R6.64+0x69], R79 ;  /* 0x0000694f0600d986 */ /* 0x0005e2000c101124 */
[----:B------:R-:W-:Y:S01]  /*4f70*/  ISETP.LT.OR P5, PT, R3, 0x79, !P0 ;  /* 0x000000790300780c */ /* 0x000fe200047a1670 */
[----:B------:R-:W-:-:S04]  /*4f80*/  @!P4 IMAD R81, R81, R88, RZ ;  /* 0x000000585151c224 */ /* 0x000fc800078e02ff */
[-C--:B-1----:R-:W-:Y:S01]  /*4f90*/  @!P3 IMAD R13, R80, R88.reuse, RZ ;  /* 0x00000058500db224 */ /* 0x082fe200078e02ff */
[----:B------:R2:W-:Y:S01]  /*4fa0*/  @!P4 STG.E.U8 desc[UR36][R4.64+0x71], R81 ;  /* 0x000071510400c986 */ /* 0x0005e2000c101124 */
[C---:B------:R-:W-:Y:S02]  /*4fb0*/  ISETP.LT.OR P4, PT, R3.reuse, 0x72, !P0 ;  /* 0x000000720300780c */ /* 0x040fe40004781670 */
[C---:B------:R-:W-:Y:S01]  /*4fc0*/  ISETP.LT.OR P0, PT, R3.reuse, 0x7a, !P0 ;  /* 0x0000007a0300780c */ /* 0x040fe20004701670 */
[----:B------:R2:W-:Y:S01]  /*4fd0*/  @!P3 STG.E.U8 desc[UR36][R4.64+0x70], R13 ;  /* 0x0000700d0400b986 */ /* 0x0005e2000c101124 */
[C---:B------:R-:W-:Y:S02]  /*4fe0*/  ISETP.LT.OR P3, PT, R3.reuse, 0x79, !P1 ;  /* 0x000000790300780c */ /* 0x040fe40004f61670 */
[----:B------:R-:W-:Y:S01]  /*4ff0*/  ISETP.LT.OR P1, PT, R3, 0x7a, !P1 ;  /* 0x0000007a0300780c */ /* 0x000fe20004f21670 */
[-C--:B------:R-:W-:Y:S02]  /*5000*/  @!P2 IMAD R3, R82, R88.reuse, RZ ;  /* 0x000000585203a224 */ /* 0x080fe400078e02ff */
[----:B0-----:R-:W-:-:S03]  /*5010*/  @!P5 IMAD R11, R86, R88, RZ ;  /* 0x00000058560bd224 */ /* 0x001fc600078e02ff */
[----:B------:R2:W-:Y:S01]  /*5020*/  @!P2 STG.E.U8 desc[UR36][R6.64+0x70], R3 ;  /* 0x000070030600a986 */ /* 0x0005e2000c101124 */
[-C--:B------:R-:W-:Y:S02]  /*5030*/  @!P4 IMAD R83, R83, R88.reuse, RZ ;  /* 0x000000585353c224 */ /* 0x080fe400078e02ff */
[-C--:B------:R-:W-:Y:S02]  /*5040*/  @!P0 IMAD R87, R87, R88.reuse, RZ ;  /* 0x0000005857578224 */ /* 0x080fe400078e02ff */
[-C--:B------:R-:W-:Y:S01]  /*5050*/  @!P3 IMAD R9, R84, R88.reuse, RZ ;  /* 0x000000585409b224 */ /* 0x080fe200078e02ff */
[----:B------:R2:W-:Y:S01]  /*5060*/  @!P4 STG.E.U8 desc[UR36][R6.64+0x71], R83 ;  /* 0x000071530600c986 */ /* 0x0005e2000c101124 */
[----:B------:R-:W-:-:S03]  /*5070*/  @!P1 IMAD R85, R85, R88, RZ ;  /* 0x0000005855559224 */ /* 0x000fc600078e02ff */
[----:B------:R2:W-:Y:S04]  /*5080*/  @!P3 STG.E.U8 desc[UR36][R4.64+0x78], R9 ;  /* 0x000078090400b986 */ /* 0x0005e8000c101124 */
[----:B------:R2:W-:Y:S04]  /*5090*/  @!P1 STG.E.U8 desc[UR36][R4.64+0x79], R85 ;  /* 0x0000795504009986 */ /* 0x0005e8000c101124 */
[----:B------:R2:W-:Y:S04]  /*50a0*/  @!P5 STG.E.U8 desc[UR36][R6.64+0x78], R11 ;  /* 0x0000780b0600d986 */ /* 0x0005e8000c101124 */
[----:B------:R2:W-:Y:S02]  /*50b0*/  @!P0 STG.E.U8 desc[UR36][R6.64+0x79], R87 ;  /* 0x0000795706008986 */ /* 0x0005e4000c101124 */
.L_x_164:
[----:B------:R-:W-:Y:S05]  /*50c0*/  BSYNC B0 ;  /* 0x0000000000007941 */ /* 0x000fea0003800000 */
.L_x_34:
[----:B------:R-:W-:Y:S01]  /*50d0*/  ULDC UR4, c[0x0][0xc] ;  /* 0x0000030000047ab9 */ /* 0x000fe20000000800 */
[----:B------:R-:W-:Y:S01]  /*50e0*/  ULDC UR5, c[0x0][0x10] ;  /* 0x0000040000057ab9 */ /* 0x000fe20000000800 */
[----:B--2---:R-:W2:Y:S01]  /*50f0*/  LDC R3, c[0x0][0x14] ;  /* 0x00000500ff037b82 */ /* 0x004ea20000000800 */
[----:B------:R-:W-:Y:S01]  /*5100*/  UIMAD.WIDE.U32 UR4, UR4, UR5, URZ ;  /* 0x00000005040472a5 */ /* 0x000fe2000f8e003f */
[----:B------:R-:W-:Y:S02]  /*5110*/  IMAD.MOV.U32 R93, RZ, RZ, -0x1 ;  /* 0xffffffffff5d7424 */ /* 0x000fe400078e00ff */
[----:B------:R-:W-:-:S03]  /*5120*/  IMAD.MOV.U32 R91, RZ, RZ, -0x1 ;  /* 0xffffffffff5b7424 */ /* 0x000fc600078e00ff */
[----:B--2---:R-:W-:-:S04]  /*5130*/  IMAD.WIDE.U32 R16, R3, UR4, R16 ;  /* 0x0000000403107c25 */ /* 0x004fc8000f8e0010 */
[----:B------:R-:W-:Y:S01]  /*5140*/  IMAD R3, R3, UR5, RZ ;  /* 0x0000000503037c24 */ /* 0x000fe2000f8e02ff */
[----:B------:R-:W-:Y:S02]  /*5150*/  ULDC.64 UR4, c[0x0][0x650] ;  /* 0x0001940000047ab9 */ /* 0x000fe40000000a00 */
[----:B------:R-:W-:Y:S01]  /*5160*/  ISETP.GE.U32.AND P0, PT, R16, UR4, PT ;  /* 0x0000000410007c0c */ /* 0x000fe2000bf06070 */
[--C-:B------:R-:W-:Y:S01]  /*5170*/  IMAD.IADD R17, R17, 0x1, R3.reuse ;  /* 0x0000000111117824 */ /* 0x100fe200078e0203 */
[----:B------:R-:W-:-:S04]  /*5180*/  PRMT R3, RZ, 0x7610, R3 ;  /* 0x00007610ff037816 */ /* 0x000fc80000000003 */
[----:B------:R-:W-:-:S13]  /*5190*/  ISETP.GE.U32.AND.EX P0, PT, R17, UR5, PT, P0 ;  /* 0x0000000511007c0c */ /* 0x000fda000bf06100 */
[----:B------:R-:W-:Y:S05]  /*51a0*/  @P0 BRA `(.L_x_165) ;  /* 0x0000000400640947 */ /* 0x000fea0003800000 */
[----:B------:R-:W2:Y:S01]  /*51b0*/  S2R R12, SR_CTAID.X ;  /* 0x00000000000c7919 */ /* 0x000ea20000002500 */
[----:B------:R-:W3:Y:S01]  /*51c0*/  LDC.64 R10, c[0x0][0x628] ;  /* 0x00018a00ff0a7b82 */ /* 0x000ee20000000a00 */
[----:B------:R-:W-:Y:S01]  /*51d0*/  ULDC UR4, c[0x0][0x150] ;  /* 0x0000540000047ab9 */ /* 0x000fe20000000800 */
[----:B------:R-:W-:Y:S01]  /*51e0*/  IMAD.MOV.U32 R8, RZ, RZ, R16 ;  /* 0x000000ffff087224 */ /* 0x000fe200078e0010 */
[----:B------:R-:W0:Y:S01]  /*51f0*/  S2R R24, SR_CTAID.Y ;  /* 0x0000000000187919 */ /* 0x000e220000002600 */
[----:B------:R-:W-:-:S04]  /*5200*/  IMAD.MOV.U32 R9, RZ, RZ, R17 ;  /* 0x000000ffff097224 */ /* 0x000fc800078e0011 */
[----:B------:R-:W0:Y:S08]  /*5210*/  LDC R21, c[0x0][0x144] ;  /* 0x00005100ff157b82 */ /* 0x000e300000000800 */
[----:B------:R-:W0:Y:S08]  /*5220*/  LDC R0, c[0x0][0x630] ;  /* 0x00018c00ff007b82 */ /* 0x000e300000000800 */
[----:B-1----:R-:W1:Y:S01]  /*5230*/  LDC.64 R14, c[0x0][0x620] ;  /* 0x00018800ff0e7b82 */ /* 0x002e620000000a00 */
[----:B---3--:R-:W-:-:S04]  /*5240*/  ISETP.NE.U32.AND P0, PT, R10, RZ, PT ;  /* 0x000000ff0a00720c */ /* 0x008fc80003f05070 */
[----:B------:R-:W-:Y:S02]  /*5250*/  ISETP.NE.AND.EX P0, PT, R11, RZ, PT, P0 ;  /* 0x000000ff0b00720c */ /* 0x000fe40003f05300 */
[----:B--2---:R-:W-:-:S05]  /*5260*/  I2FP.F32.U32 R3, R12 ;  /* 0x0000000c00037245 */ /* 0x004fca0000201000 */
[----:B------:R-:W-:-:S04]  /*5270*/  FMUL R3, R3, UR4 ;  /* 0x0000000403037c20 */ /* 0x000fc80008400000 */
[----:B------:R2:W3:Y:S02]  /*5280*/  F2I.U32.TRUNC.NTZ R20, R3 ;  /* 0x0000000300147305 */ /* 0x0004e4000020f000 */
[----:B0-----:R-:W-:Y:S05]  /*5290*/  @!P0 BRA `(.L_x_166) ;  /* 0x0000000000288947 */ /* 0x001fea0003800000 */
[----:B--2---:R-:W0:Y:S02]  /*52a0*/  LDC R3, c[0x0][0x634] ;  /* 0x00018d00ff037b82 */ /* 0x004e240000000800 */
[----:B0-----:R-:W-:-:S05]  /*52b0*/  IADD3 R3, P0, R16, R3, RZ ;  /* 0x0000000310037210 */ /* 0x001fca0007f1e0ff */
[----:B------:R-:W-:-:S04]  /*52c0*/  IMAD.X R13, RZ, RZ, R17, P0 ;  /* 0x000000ffff0d7224 */ /* 0x000fc800000e0611 */
[----:B------:R-:W-:-:S04]  /*52d0*/  IMAD.WIDE.U32 R4, R13, R10, RZ ;  /* 0x0000000a0d047225 */ /* 0x000fc800078e00ff */
[----:B----4-:R-:W-:-:S04]  /*52e0*/  IMAD.WIDE.U32 R6, P0, R3, R11, R4 ;  /* 0x0000000b03067225 */ /* 0x010fc80007800004 */
[----:B------:R-:W-:-:S04]  /*52f0*/  IMAD.WIDE.U32 R4, R3, R10, RZ ;  /* 0x0000000a03047225 */ /* 0x000fc800078e00ff */
[----:B------:R-:W-:Y:S01]  /*5300*/  IMAD.X R9, RZ, RZ, RZ, P0 ;  /* 0x000000ffff097224 */ /* 0x000fe200000e06ff */
[----:B------:R-:W-:Y:S01]  /*5310*/  IADD3 RZ, P0, R5, R6, RZ ;  /* 0x0000000605ff7210 */ /* 0x000fe20007f1e0ff */
[----:B------:R-:W-:-:S04]  /*5320*/  IMAD.MOV.U32 R8, RZ, RZ, R7 ;  /* 0x000000ffff087224 */ /* 0x000fc800078e0007 */
[----:B------:R-:W-:-:S08]  /*5330*/  IMAD.WIDE.U32.X R8, R13, R11, R8, P0 ;  /* 0x0000000b0d087225 */ /* 0x000fd000000e0408 */
.L_x_166:
[----:B------:R-:W0:Y:S01]  /*5340*/  LDC.64 R28, c[0x0][0x640] ;  /* 0x00019000ff1c7b82 */ /* 0x000e220000000a00 */
[-CC-:B------:R-:W-:Y:S01]  /*5350*/  SHF.R.U64 R91, R8, R0.reuse, R9.reuse ;  /* 0x00000000085b7219 */ /* 0x180fe20000001209 */
[----:B---3--:R-:W-:Y:S01]  /*5360*/  IMAD.MOV R20, RZ, RZ, -R20 ;  /* 0x000000ffff147224 */ /* 0x008fe200078e0a14 */
[----:B------:R-:W-:Y:S01]  /*5370*/  SHF.R.U32.HI R0, RZ, R0, R9 ;  /* 0x00000000ff007219 */ /* 0x000fe20000011609 */
[----:B------:R-:W-:Y:S01]  /*5380*/  ULDC UR4, c[0x0][0x154] ;  /* 0x0000550000047ab9 */ /* 0x000fe20000000800 */
[----:B--2---:R-:W-:Y:S01]  /*5390*/  IADD3 R3, P0, RZ, -R91, RZ ;  /* 0x8000005bff037210 */ /* 0x004fe20007f1e0ff */
[----:B------:R-:W-:Y:S02]  /*53a0*/  IMAD R21, R21, R20, R12 ;  /* 0x0000001415157224 */ /* 0x000fe400078e020c */
[----:B----4-:R-:W2:Y:S01]  /*53b0*/  LDC R6, c[0x0][0x618] ;  /* 0x00018600ff067b82 */ /* 0x010ea20000000800 */
[----:B------:R-:W-:Y:S02]  /*53c0*/  IMAD.MOV.U32 R7, RZ, RZ, 0x1 ;  /* 0x00000001ff077424 */ /* 0x000fe400078e00ff */
[----:B------:R-:W-:-:S04]  /*53d0*/  IMAD.X R5, RZ, RZ, ~R0, P0 ;  /* 0x000000ffff057224 */ /* 0x000fc800000e0e00 */
[-C--:B-1----:R-:W-:Y:S01]  /*53e0*/  IMAD R0, R5, R14.reuse, RZ ;  /* 0x0000000e05007224 */ /* 0x082fe200078e02ff */
[----:B------:R-:W1:Y:S01]  /*53f0*/  LDC R8, c[0x0][0x608] ;  /* 0x00018200ff087b82 */ /* 0x000e620000000800 */
[----:B------:R-:W-:-:S04]  /*5400*/  IMAD.WIDE.U32 R4, R3, R14, R16 ;  /* 0x0000000e03047225 */ /* 0x000fc800078e0010 */
[----:B------:R-:W-:Y:S01]  /*5410*/  IMAD R3, R3, R15, R0 ;  /* 0x0000000f03037224 */ /* 0x000fe200078e0200 */
[----:B------:R-:W-:Y:S02]  /*5420*/  I2FP.F32.U32 R0, R24 ;  /* 0x0000001800007245 */ /* 0x000fe40000201000 */
[----:B------:R-:W3:Y:S01]  /*5430*/  LDC R26, c[0x0][0x658] ;  /* 0x00019600ff1a7b82 */ /* 0x000ee20000000800 */
[----:B------:R-:W-:Y:S01]  /*5440*/  IMAD.IADD R3, R5, 0x1, R3 ;  /* 0x0000000105037824 */ /* 0x000fe200078e0203 */
[----:B0-----:R-:W-:Y:S01]  /*5450*/  ISETP.NE.U32.AND P0, PT, R28, RZ, PT ;  /* 0x000000ff1c00720c */ /* 0x001fe20003f05070 */
[----:B------:R-:W-:Y:S01]  /*5460*/  FMUL R0, R0, UR4 ;  /* 0x0000000400007c20 */ /* 0x000fe20008400000 */
[----:B------:R-:W-:Y:S02]  /*5470*/  IMAD.MOV.U32 R5, RZ, RZ, -0x1 ;  /* 0xffffffffff057424 */ /* 0x000fe400078e00ff */
[----:B------:R-:W-:Y:S01]  /*5480*/  ISETP.NE.AND.EX P0, PT, R29, RZ, PT, P0 ;  /* 0x000000ff1d00720c */ /* 0x000fe20003f05300 */
[----:B------:R0:W4:Y:S01]  /*5490*/  F2I.U32.TRUNC.NTZ R13, R0 ;  /* 0x00000000000d7305 */ /* 0x000122000020f000 */
[----:B------:R-:W0:Y:S01]  /*54a0*/  LDC R15, c[0x0][0x148] ;  /* 0x00005200ff0f7b82 */ /* 0x000e220000000800 */
[----:B--2---:R-:W-:-:S02]  /*54b0*/  SHF.R.U64 R12, R4, R6, R3 ;  /* 0x00000006040c7219 */ /* 0x004fc40000001203 */
[----:B------:R-:W-:-:S05]  /*54c0*/  SHF.R.U32.HI R3, RZ, R6, R3 ;  /* 0x00000006ff037219 */ /* 0x000fca0000011603 */
[----:B------:R-:W2:Y:S01]  /*54d0*/  LDC R20, c[0x0][0x600] ;  /* 0x00018000ff147b82 */ /* 0x000ea20000000800 */
[-CC-:B-1----:R-:W-:Y:S02]  /*54e0*/  SHF.R.U64 R10, R12, R8.reuse, R3.reuse ;  /* 0x000000080c0a7219 */ /* 0x182fe40000001203 */
[----:B------:R-:W-:-:S05]  /*54f0*/  SHF.R.U32.HI R3, RZ, R8, R3 ;  /* 0x00000008ff037219 */ /* 0x000fca0000011603 */
[----:B------:R-:W1:Y:S01]  /*5500*/  LDC R27, c[0x0][0x648] ;  /* 0x00019200ff1b7b82 */ /* 0x000e620000000800 */
[-C--:B---3--:R-:W-:Y:S02]  /*5510*/  SHF.L.U32 R4, R5, R26.reuse, RZ ;  /* 0x0000001a05047219 */ /* 0x088fe400000006ff */
[-CC-:B------:R-:W-:Y:S02]  /*5520*/  SHF.R.U64 R14, R10, R26.reuse, R3.reuse ;  /* 0x0000001a0a0e7219 */ /* 0x180fe40000001203 */
[----:B------:R-:W-:Y:S02]  /*5530*/  SHF.R.U32.HI R5, RZ, R26, R3 ;  /* 0x0000001aff057219 */ /* 0x000fe40000011603 */
[----:B------:R-:W-:Y:S01]  /*5540*/  LOP3.LUT R25, RZ, R4, RZ, 0x33, !PT ;  /* 0x00000004ff197212 */ /* 0x000fe200078e33ff */
[----:B------:R-:W3:Y:S01]  /*5550*/  LDC R30, c[0x0][0x638] ;  /* 0x00018e00ff1e7b82 */ /* 0x000ee20000000800 */
[----:B------:R-:W-:Y:S01]  /*5560*/  SHF.L.U32 R26, R7, R26, RZ ;  /* 0x0000001a071a7219 */ /* 0x000fe200000006ff */
[----:B------:R-:W-:-:S06]  /*5570*/  IMAD.MOV.U32 R4, RZ, RZ, R14 ;  /* 0x000000ffff047224 */ /* 0x000fcc00078e000e */
[----:B------:R-:W0:Y:S01]  /*5580*/  LDC R31, c[0x0][0x610] ;  /* 0x00018400ff1f7b82 */ /* 0x000e220000000800 */
[----:B----4-:R-:W-:Y:S05]  /*5590*/  @!P0 BRA `(.L_x_167) ;  /* 0x0000000000288947 */ /* 0x010fea0003800000 */
        /* <DEDUP_REMOVED lines=10> */
.L_x_167:
[----:B------:R-:W-:Y:S01]  /*5640*/  ISETP.NE.AND P0, PT, R2, 0x1, PT ;  /* 0x000000010200780c */ /* 0x000fe20003f05270 */
[----:B--2---:R-:W-:Y:S01]  /*5650*/  VIADD R7, R20, 0xffffffff ;  /* 0xffffffff14077836 */ /* 0x004fe20000000000 */
[----:B01----:R-:W-:Y:S01]  /*5660*/  SHF.R.U64 R0, R4, R27, R5 ;  /* 0x0000001b04007219 */ /* 0x003fe20000001205 */
[----:B------:R-:W-:Y:S01]  /*5670*/  IMAD.MOV R13, RZ, RZ, -R13 ;  /* 0x000000ffff0d7224 */ /* 0x000fe200078e0a0d */
[----:B------:R-:W-:Y:S01]  /*5680*/  LOP3.LUT R5, R10, R25, RZ, 0xc0, !PT ;  /* 0x000000190a057212 */ /* 0x000fe200078ec0ff */
[----:B------:R-:W-:Y:S01]  /*5690*/  IMAD.MOV.U32 R4, RZ, RZ, 0x1 ;  /* 0x00000001ff047424 */ /* 0x000fe200078e00ff */
[----:B------:R-:W-:Y:S01]  /*56a0*/  LOP3.LUT R12, R12, R7, RZ, 0xc0, !PT ;  /* 0x000000070c0c7212 */ /* 0x000fe200078ec0ff */
[----:B------:R-:W-:Y:S02]  /*56b0*/  IMAD.MOV R3, RZ, RZ, -R0 ;  /* 0x000000ffff037224 */ /* 0x000fe400078e0a00 */
[----:B------:R-:W-:Y:S02]  /*56c0*/  IMAD R0, R26, R0, R5 ;  /* 0x000000001a007224 */ /* 0x000fe400078e0205 */
[----:B---3--:R-:W-:-:S02]  /*56d0*/  IMAD R3, R3, R30, R14 ;  /* 0x0000001e03037224 */ /* 0x008fc400078e020e */
[----:B------:R-:W-:Y:S02]  /*56e0*/  @P0 IMAD R21, R15, R13, R24 ;  /* 0x0000000d0f150224 */ /* 0x000fe400078e0218 */
[----:B------:R-:W-:Y:S01]  /*56f0*/  IMAD R5, R3, R20, R12 ;  /* 0x0000001403057224 */ /* 0x000fe200078e020c */
[----:B------:R-:W-:Y:S01]  /*5700*/  PRMT R3, R4, 0x7610, R3 ;  /* 0x0000761004037816 */ /* 0x000fe20000000003 */
[----:B------:R-:W-:-:S05]  /*5710*/  IMAD R0, R0, R31, R21 ;  /* 0x0000001f00007224 */ /* 0x000fca00078e0215 */
[----:B------:R-:W-:Y:S02]  /*5720*/  SEL R93, R5, R0, !P0 ;  /* 0x00000000055d7207 */ /* 0x000fe40004000000 */
[----:B------:R-:W-:-:S07]  /*5730*/  SEL R0, R0, R5, !P0 ;  /* 0x0000000500007207 */ /* 0x000fce0004000000 */
.L_x_165:
[----:B------:R-:W-:Y:S01]  /*5740*/  LOP3.LUT P0, RZ, R3, 0xff, RZ, 0xc0, !PT ;  /* 0x000000ff03ff7812 */ /* 0x000fe2000780c0ff */
[----:B------:R-:W-:-:S12]  /*5750*/  IMAD.MOV.U32 R92, RZ, RZ, R0 ;  /* 0x000000ffff5c7224 */ /* 0x000fd800078e0000 */
[----:B------:R-:W-:Y:S05]  /*5760*/  @P0 BRA `(.L_x_168) ;  /* 0xffffffb800940947 */ /* 0x000fea000383ffff */
[----:B------:R-:W-:Y:S05]  /*5770*/  EXIT ;  /* 0x000000000000794d */ /* 0x000fea0003800000 */
.L_x_7:
[----:B0-----:R-:W-:Y:S01]  /*5780*/  ULDC.64 UR4, c[0x0][0x650] ;  /* 0x0001940000047ab9 */ /* 0x001fe20000000a00 */
        /* <DEDUP_REMOVED lines=25> */
.L_x_170:
[----:B------:R-:W0:Y:S01]  /*5920*/  LDC.64 R28, c[0x0][0x640] ;  /* 0x00019000ff1c7b82 */ /* 0x000e220000000a00 */
[-CC-:B------:R-:W-:Y:S01]  /*5930*/  SHF.R.U64 R22, R12, R6.reuse, R13.reuse ;  /* 0x000000060c167219 */ /* 0x180fe2000000120d */
[----:B------:R-:W-:Y:S01]  /*5940*/  IMAD.MOV.U32 R30, RZ, RZ, 0x1 ;  /* 0x00000001ff1e7424 */ /* 0x000fe200078e00ff */
[----:B------:R-:W-:Y:S02]  /*5950*/  SHF.R.U32.HI R6, RZ, R6, R13 ;  /* 0x00000006ff067219 */ /* 0x000fe4000001160d */
        /* <DEDUP_REMOVED lines=8> */
[----:B------:R-:W-:Y:S01]  /*59e0*/  IMAD.IADD R9, R9, 0x1, R11 ;  /* 0x0000000109097824 */ /* 0x000fe200078e020b */
[----:B0-----:R-:W-:-:S04]  /*59f0*/  ISETP.NE.U32.AND P0, PT, R28, RZ, PT ;  /* 0x000000ff1c00720c */ /* 0x001fc80003f05070 */
[----:B------:R-:W-:Y:S02]  /*5a00*/  ISETP.NE.AND.EX P0, PT, R29, RZ, PT, P0 ;  /* 0x000000ff1d00720c */ /* 0x000fe40003f05300 */
[----:B------:R-:W0:Y:S01]  /*5a10*/  LDC R20, c[0x0][0x600] ;  /* 0x00018000ff147b82 */ /* 0x000e220000000800 */
[-CC-:B-1----:R-:W-:Y:S01]  /*5a20*/  SHF.R.U64 R14, R8, R10.reuse, R9.reuse ;  /* 0x0000000a080e7219 */ /* 0x182fe20000001209 */
[----:B------:R-:W-:Y:S01]  /*5a30*/  IMAD.MOV.U32 R8, RZ, RZ, -0x1 ;  /* 0xffffffffff087424 */ /* 0x000fe200078e00ff */
[----:B------:R-:W-:-:S05]  /*5a40*/  SHF.R.U32.HI R9, RZ, R10, R9 ;  /* 0x0000000aff097219 */ /* 0x000fca0000011609 */
[----:B------:R-:W1:Y:S01]  /*5a50*/  LDC R24, c[0x0][0x648] ;  /* 0x00019200ff187b82 */ /* 0x000e620000000800 */
[-CC-:B--2---:R-:W-:Y:S02]  /*5a60*/  SHF.R.U64 R23, R14, R12.reuse, R9.reuse ;  /* 0x0000000c0e177219 */ /* 0x184fe40000001209 */
[----:B------:R-:W-:-:S05]  /*5a70*/  SHF.R.U32.HI R6, RZ, R12, R9 ;  /* 0x0000000cff067219 */ /* 0x000fca0000011609 */
[----:B------:R-:W2:Y:S01]  /*5a80*/  LDC R26, c[0x0][0x638] ;  /* 0x00018e00ff1a7b82 */ /* 0x000ea20000000800 */
[-C--:B---3--:R-:W-:Y:S02]  /*5a90*/  SHF.L.U32 R8, R8, R27.reuse, RZ ;  /* 0x0000001b08087219 */ /* 0x088fe400000006ff */
[-CC-:B------:R-:W-:Y:S02]  /*5aa0*/  SHF.R.U64 R25, R23, R27.reuse, R6.reuse ;  /* 0x0000001b17197219 */ /* 0x180fe40000001206 */
[----:B------:R-:W-:Y:S02]  /*5ab0*/  LOP3.LUT R32, RZ, R8, RZ, 0x33, !PT ;  /* 0x00000008ff207212 */ /* 0x000fe400078e33ff */
[----:B------:R-:W-:Y:S01]  /*5ac0*/  SHF.R.U32.HI R9, RZ, R27, R6 ;  /* 0x0000001bff097219 */ /* 0x000fe20000011606 */
[----:B------:R-:W3:Y:S01]  /*5ad0*/  LDC R31, c[0x0][0x610] ;  /* 0x00018400ff1f7b82 */ /* 0x000ee20000000800 */
[----:B------:R-:W-:Y:S01]  /*5ae0*/  IMAD.MOV.U32 R8, RZ, RZ, R25 ;  /* 0x000000ffff087224 */ /* 0x000fe200078e0019 */
[----:B------:R-:W-:Y:S06]  /*5af0*/  @!P0 BRA `(.L_x_171) ;  /* 0x0000000000288947 */ /* 0x000fec0003800000 */
        /* <DEDUP_REMOVED lines=10> */
.L_x_171:
[----:B------:R-:W-:Y:S01]  /*5ba0*/  ISETP.NE.AND P0, PT, R2, 0x1, PT ;  /* 0x000000010200780c */ /* 0x000fe20003f05270 */
[----:B------:R-:W-:Y:S01]  /*5bb0*/  IMAD.MOV.U32 R13, RZ, RZ, R22 ;  /* 0x000000ffff0d7224 */ /* 0x000fe200078e0016 */
[----:B-1----:R-:W-:Y:S01]  /*5bc0*/  SHF.R.U64 R6, R8, R24, R9 ;  /* 0x0000001808067219 */ /* 0x002fe20000001209 */
[----:B0-----:R-:W-:Y:S01]  /*5bd0*/  VIADD R9, R20, 0xffffffff ;  /* 0xffffffff14097836 */ /* 0x001fe20000000000 */
[----:B------:R-:W-:Y:S02]  /*5be0*/  SHF.L.U32 R30, R30, R27, RZ ;  /* 0x0000001b1e1e7219 */ /* 0x000fe400000006ff */
[----:B------:R-:W-:Y:S01]  /*5bf0*/  LOP3.LUT R5, R23, R32, RZ, 0xc0, !PT ;  /* 0x0000002017057212 */ /* 0x000fe200078ec0ff */
[----:B------:R-:W-:-:S04]  /*5c00*/  IMAD.MOV R8, RZ, RZ, -R6 ;  /* 0x000000ffff087224 */ /* 0x000fc800078e0a06 */
[----:B------:R-:W-:Y:S01]  /*5c10*/  IMAD R6, R30, R6, R5 ;  /* 0x000000061e067224 */ /* 0x000fe200078e0205 */
[----:B------:R-:W-:Y:S01]  /*5c20*/  LOP3.LUT R5, R14, R9, RZ, 0xc0, !PT ;  /* 0x000000090e057212 */ /* 0x000fe200078ec0ff */
[----:B------:R-:W-:Y:S02]  /*5c30*/  @P0 IMAD R3, R7, R21, R4 ;  /* 0x0000001507030224 */ /* 0x000fe400078e0204 */
[----:B--2---:R-:W-:Y:S02]  /*5c40*/  IMAD R4, R8, R26, R25 ;  /* 0x0000001a08047224 */ /* 0x004fe400078e0219 */
[----:B---3--:R-:W-:Y:S02]  /*5c50*/  IMAD R3, R6, R31, R3 ;  /* 0x0000001f06037224 */ /* 0x008fe400078e0203 */
[----:B------:R-:W-:Y:S02]  /*5c60*/  IMAD R4, R4, R20, R5 ;  /* 0x0000001404047224 */ /* 0x000fe400078e0205 */
[----:B------:R-:W-:-:S03]  /*5c70*/  IMAD.MOV.U32 R6, RZ, RZ, 0x1 ;  /* 0x00000001ff067424 */ /* 0x000fc600078e00ff */
[----:B------:R-:W-:Y:S02]  /*5c80*/  SEL R20, R4, R3, !P0 ;  /* 0x0000000304147207 */ /* 0x000fe40004000000 */
[----:B------:R-:W-:-:S07]  /*5c90*/  SEL R11, R3, R4, !P0 ;  /* 0x00000004030b7207 */ /* 0x000fce0004000000 */
.L_x_169:
[----:B------:R-:W-:-:S08]  /*5ca0*/  NOP ;  /* 0x0000000000007918 */ /* 0x000fd00000000000 */
[----:B------:R-:W0:-:S00]  /*5cb0*/  USETMAXREG.DEALLOC.CTAPOOL 0x28 ;  /* 0x00000028000079c8 */ /* 0x000e0000080e0500 */
[----:B0-----:R-:W-:-:S13]  /*5cc0*/  ISETP.NE.AND P0, PT, R0, RZ, PT ;  /* 0x000000ff0000720c */ /* 0x001fda0003f05270 */
[----:B------:R-:W-:Y:S05]  /*5cd0*/  @P0 EXIT ;  /* 0x000000000000094d */ /* 0x000fea0003800000 */
[----:B------:R-:W-:Y:S01]  /*5ce0*/  LOP3.LUT P0, RZ, R6, 0xff, RZ, 0xc0, !PT ;  /* 0x000000ff06ff7812 */ /* 0x000fe2000780c0ff */
[----:B------:R-:W-:Y:S02]  /*5cf0*/  IMAD.MOV.U32 R0, RZ, RZ, 0x1 ;  /* 0x00000001ff007424 */ /* 0x000fe400078e00ff */
[----:B------:R-:W-:-:S10]  /*5d00*/  IMAD.MOV.U32 R12, RZ, RZ, RZ ;  /* 0x000000ffff0c7224 */ /* 0x000fd400078e00ff */
[----:B------:R-:W-:Y:S05]  /*5d10*/  @!P0 BRA `(.L_x_172) ;  /* 0x0000000c00788947 */ /* 0x000fea0003800000 */
[----:B------:R-:W0:Y:S01]  /*5d20*/  LDC R0, c[0x0][0x28c] ;  /* 0x0000a300ff007b82 */ /* 0x000e220000000800 */
[----:B------:R-:W-:Y:S01]  /*5d30*/  ULDC UR5, c[0x0][0x658] ;  /* 0x0001960000057ab9 */ /* 0x000fe20000000800 */
[----:B------:R-:W-:Y:S01]  /*5d40*/  UMOV UR11, 0xffffffff ;  /* 0xffffffff000b7882 */ /* 0x000fe20000000000 */
[----:B------:R-:W-:Y:S01]  /*5d50*/  UMOV UR15, 0x1 ;  /* 0x00000001000f7882 */ /* 0x000fe20000000000 */
[----:B------:R-:W-:Y:S01]  /*5d60*/  USHF.L.U32 UR11, UR11, UR5, URZ ;  /* 0x000000050b0b7299 */ /* 0x000fe2000800063f */
[----:B------:R-:W-:Y:S01]  /*5d70*/  BSSY B0, `(.L_x_172) ;  /* 0x00000d8000007945 */ /* 0x000fe20003800000 */
[----:B------:R-:W-:Y:S01]  /*5d80*/  ULDC UR9, c[0x0][0xc] ;  /* 0x0000030000097ab9 */ /* 0x000fe20000000800 */
[----:B------:R-:W-:Y:S01]  /*5d90*/  ULDC UR12, c[0x0][0x10] ;  /* 0x00000400000c7ab9 */ /* 0x000fe20000000800 */
[----:B------:R-:W1:Y:S01]  /*5da0*/  S2UR UR8, SR_CgaCtaId ;  /* 0x00000000000879c3 */ /* 0x000e620000008800 */
[----:B------:R-:W-:Y:S01]  /*5db0*/  USHF.L.U32 UR5, UR15, UR5, URZ ;  /* 0x000000050f057299 */ /* 0x000fe2000800063f */
[----:B------:R-:W-:Y:S01]  /*5dc0*/  IMAD.MOV.U32 R10, RZ, RZ, 0x1 ;  /* 0x00000001ff0a7424 */ /* 0x000fe200078e00ff */
[----:B------:R-:W-:Y:S01]  /*5dd0*/  LOP3.LUT R9, R19, 0x2, RZ, 0xfc, !PT ;  /* 0x0000000213097812 */ /* 0x000fe200078efcff */
[----:B------:R-:W-:Y:S01]  /*5de0*/  IMAD.MOV.U32 R12, RZ, RZ, RZ ;  /* 0x000000ffff0c7224 */ /* 0x000fe200078e00ff */
[----:B------:R-:W-:Y:S01]  /*5df0*/  ULDC UR4, c[0x0][0x600] ;  /* 0x0001800000047ab9 */ /* 0x000fe20000000800 */
[----:B------:R-:W-:Y:S01]  /*5e00*/  UMOV UR20, 0x5 ;  /* 0x0000000500147882 */ /* 0x000fe20000000000 */
[----:B------:R-:W-:Y:S01]  /*5e10*/  UIADD3 UR4, UR4, -0x1, URZ ;  /* 0xffffffff04047890 */ /* 0x000fe2000fffe03f */
[----:B------:R-:W-:Y:S01]  /*5e20*/  ULDC.64 UR28, c[0x0][0x198] ;  /* 0x00006600001c7ab9 */ /* 0x000fe20000000a00 */
[----:B0-----:R-:W-:-:S05]  /*5e30*/  VIADD R0, R0, 0x3f ;  /* 0x0000003f00007836 */ /* 0x001fca0000000000 */
[----:B------:R-:W-:Y:S01]  /*5e40*/  SHF.R.S32.HI R3, RZ, 0x1f, R0 ;  /* 0x0000001fff037819 */ /* 0x000fe20000011400 */
[----:B-1----:R-:W-:-:S03]  /*5e50*/  ULOP3.LUT UR10, UR8, 0x1, URZ, 0xc0, !UPT ;  /* 0x00000001080a7892 */ /* 0x002fc6000f8ec03f */
[----:B------:R-:W-:Y:S01]  /*5e60*/  LEA.HI R3, R3, R0, RZ, 0x6 ;  /* 0x0000000003037211 */ /* 0x000fe200078f30ff */
[----:B------:R-:W-:Y:S01]  /*5e70*/  USHF.L.U32 UR7, UR8, 0xc, URZ ;  /* 0x0000000c08077899 */ /* 0x000fe2000800063f */
[----:B------:R-:W-:Y:S01]  /*5e80*/  IMAD.MOV.U32 R0, RZ, RZ, 0x1 ;  /* 0x00000001ff007424 */ /* 0x000fe200078e00ff */
[----:B------:R-:W-:Y:S01]  /*5e90*/  USHF.R.U32.HI UR27, URZ, 0x1, UR8 ;  /* 0x000000013f1b7899 */ /* 0x000fe20008011608 */
[----:B------:R-:W-:Y:S01]  /*5ea0*/  SHF.R.S32.HI R3, RZ, 0x6, R3 ;  /* 0x00000006ff037819 */ /* 0x000fe20000011403 */
[----:B------:R-:W-:Y:S02]  /*5eb0*/  USHF.L.U32 UR6, UR8, 0x6, URZ ;  /* 0x0000000608067899 */ /* 0x000fe4000800063f */
[----:B------:R-:W-:Y:S02]  /*5ec0*/  ULOP3.LUT UR8, UR8, 0xfffffffe, URZ, 0xc0, !UPT ;  /* 0xfffffffe08087892 */ /* 0x000fe4000f8ec03f */
[----:B------:R-:W-:Y:S01]  /*5ed0*/  UISETP.GT.U32.AND UP0, UPT, UR10, 0xffff, UPT ;  /* 0x0000ffff0a00788c */ /* 0x000fe2000bf04070 */
[----:B------:R-:W-:Y:S01]  /*5ee0*/  VIADD R8, R3, 0x1 ;  /* 0x0000000103087836 */ /* 0x000fe20000000000 */
[----:B------:R-:W-:-:S02]  /*5ef0*/  ULOP3.LUT UR13, UR7, 0x1000, URZ, 0xc0, !UPT ;  /* 0x00001000070d7892 */ /* 0x000fc4000f8ec03f */
[----:B------:R-:W-:Y:S02]  /*5f00*/  ULOP3.LUT UR7, URZ, UR11, URZ, 0x33, !UPT ;  /* 0x0000000b3f077292 */ /* 0x000fe4000f8e333f */
[----:B------:R-:W-:Y:S02]  /*5f10*/  USHF.L.U32 UR14, UR15, UR8, URZ ;  /* 0x000000080f0e7299 */ /* 0x000fe4000800063f */
[----:B------:R-:W-:Y:S02]  /*5f20*/  ULOP3.LUT UR11, UR8, 0x1, URZ, 0xfc, !UPT ;  /* 0x00000001080b7892 */ /* 0x000fe4000f8efc3f */
[----:B------:R-:W-:Y:S02]  /*5f30*/  UIMAD.WIDE.U32 UR8, UR9, UR12, URZ ;  /* 0x0000000c090872a5 */ /* 0x000fe4000f8e003f */
[----:B------:R-:W-:Y:S01]  /*5f40*/  USEL UR10, UR10, 0xffff, !UP0 ;  /* 0x0000ffff0a0a7887 */ /* 0x000fe2000c000000 */
[----:B------:R-:W-:Y:S01]  /*5f50*/  ULDC UR12, c[0x0][0x14] ;  /* 0x00000500000c7ab9 */ /* 0x000fe20000000800 */
[----:B------:R-:W-:-:S02]  /*5f60*/  USHF.L.U32 UR11, UR15, UR11, URZ ;  /* 0x0000000b0f0b7299 */ /* 0x000fc4000800063f */
[----:B------:R-:W-:Y:S02]  /*5f70*/  UIMAD.WIDE.U32 UR24, UR8, UR12, URZ ;  /* 0x0000000c081872a5 */ /* 0x000fe4000f8e003f */
[----:B------:R-:W-:Y:S02]  /*5f80*/  UIMAD UR15, UR9, UR12, URZ ;  /* 0x0000000c090f72a4 */ /* 0x000fe4000f8e023f */
[----:B------:R-:W-:Y:S02]  /*5f90*/  ULOP3.LUT UR10, UR10, 0xffff, URZ, 0xc0, !UPT ;  /* 0x0000ffff0a0a7892 */ /* 0x000fe4000f8ec03f */
[----:B------:R-:W-:Y:S02]  /*5fa0*/  ULEA UR30, UR27, 0x100, 0xc ;  /* 0x000001001b1e7891 */ /* 0x000fe4000f8e603f */
[----:B------:R-:W-:Y:S02]  /*5fb0*/  ULOP3.LUT UR6, UR6, 0x40, URZ, 0xc0, !UPT ;  /* 0x0000004006067892 */ /* 0x000fe4000f8ec03f */
[----:B------:R-:W-:-:S02]  /*5fc0*/  ULOP3.LUT UR13, UR13, 0x6100, URZ, 0xfc, !UPT ;  /* 0x000061000d0d7892 */ /* 0x000fc4000f8efc3f */
[----:B------:R-:W-:Y:S02]  /*5fd0*/  ULOP3.LUT UR14, UR14, UR11, URZ, 0xfc, !UPT ;  /* 0x0000000b0e0e7292 */ /* 0x000fe4000f8efc3f */
[----:B------:R-:W-:Y:S02]  /*5fe0*/  UIADD3 UR15, UR25, UR15, URZ ;  /* 0x0000000f190f7290 */ /* 0x000fe4000fffe03f */
[----:B------:R-:W-:-:S12]  /*5ff0*/  USHF.L.U32 UR20, UR20, UR10, URZ ;  /* 0x0000000a14147299 */ /* 0x000fd8000800063f */
.L_x_183:
[----:B------:R-:W-:-:S03]  /*6000*/  UMOV UR8, 0xffffffff ;  /* 0xffffffff00087882 */ /* 0x000fc60000000000 */
[----:B------:R-:W-:Y:S05]  /*6010*/  BRA.DIV UR8, `(.L_x_173) ;  /* 0x0000000e087c7947 */ /* 0x000fea000b800000 */
[----:B------:R-:W-:-:S13]  /*6020*/  ELECT P6, URZ, PT ;  /* 0x00000000003f782f */ /* 0x000fda00038c0000 */
.L_x_193:
[----:B------:R-:W0:Y:S01]  /*6030*/  LDC R4, c[0x0][0x28c] ;  /* 0x0000a300ff047b82 */ /* 0x000e220000000800 */
[----:B------:R-:W-:Y:S01]  /*6040*/  BSSY B1, `(.L_x_174) ;  /* 0x0000039000017945 */ /* 0x000fe20003800000 */
[----:B0-----:R-:W-:-:S13]  /*6050*/  ISETP.LT.OR P6, PT, R4, 0x1, !P6 ;  /* 0x000000010400780c */ /* 0x001fda00077c1670 */
[----:B------:R-:W-:Y:S05]  /*6060*/  @P6 BRA `(.L_x_175) ;  /* 0x0000000000d86947 */ /* 0x000fea0003800000 */
[----:B------:R-:W-:Y:S01]  /*6070*/  LEA R11, R11, UR27, 0x1 ;  /* 0x0000001b0b0b7c11 */ /* 0x000fe2000f8e08ff */
[----:B------:R-:W-:Y:S01]  /*6080*/  IMAD.MOV.U32 R22, RZ, RZ, RZ ;  /* 0x000000ffff167224 */ /* 0x000fe200078e00ff */
[----:B------:R-:W-:Y:S01]  /*6090*/  LEA R20, R20, UR6, 0x7 ;  /* 0x0000000614147c11 */ /* 0x000fe2000f8e38ff */
[----:B------:R-:W-:Y:S02]  /*60a0*/  IMAD.MOV.U32 R4, RZ, RZ, R8 ;  /* 0x000000ffff047224 */ /* 0x000fe400078e0008 */
[----:B------:R-:W-:Y:S02]  /*60b0*/  IMAD.MOV.U32 R5, RZ, RZ, R0 ;  /* 0x000000ffff057224 */ /* 0x000fe400078e0000 */
[----:B------:R-:W-:Y:S02]  /*60c0*/  IMAD.MOV.U32 R6, RZ, RZ, R12 ;  /* 0x000000ffff067224 */ /* 0x000fe400078e000c */
[----:B------:R-:W-:-:S07]  /*60d0*/  IMAD.SHL.U32 R15, R11, 0x40, RZ ;  /* 0x000000400b0f7824 */ /* 0x000fce00078e00ff */
.L_x_178:
[----:B------:R-:W0:Y:S01]  /*60e0*/  S2R R14, SR_CgaCtaId ;  /* 0x00000000000e7919 */ /* 0x000e220000008800 */
[----:B------:R-:W-:Y:S02]  /*60f0*/  MOV R7, 0x400 ;  /* 0x0000040000077802 */ /* 0x000fe40000000f00 */
[----:B------:R-:W-:-:S13]  /*6100*/  LOP3.LUT P1, RZ, R18, 0x7f, RZ, 0xc0, !PT ;  /* 0x0000007f12ff7812 */ /* 0x000fda000782c0ff */
[----:B------:R-:W1:Y:S01]  /*6110*/  @!P1 LDC R11, c[0x0][0x500] ;  /* 0x00014000ff0b9b82 */ /* 0x000e620000000800 */
[----:B0-----:R-:W-:Y:S02]  /*6120*/  LEA R21, R14, R7, 0x18 ;  /* 0x000000070e157211 */ /* 0x001fe400078ec0ff */
[----:B------:R-:W-:-:S03]  /*6130*/  SHF.L.U32 R7, R5, 0x1f, RZ ;  /* 0x0000001f05077819 */ /* 0x000fc600000006ff */
[----:B------:R-:W-:-:S04]  /*6140*/  IMAD R14, R6, 0x8, R21 ;  /* 0x00000008060e7824 */ /* 0x000fc800078e0215 */
[----:B------:R-:W0:Y:S02]  /*6150*/  SYNCS.PHASECHK.TRANS64.TRYWAIT P0, [R14+URZ+0x18], R7 ;  /* 0x000018070e0075a7 */ /* 0x000e24000800017f */
[----:B01----:R-:W-:Y:S05]  /*6160*/  @!P0 BRA `(.L_x_176) ;  /* 0x0000000c00488947 */ /* 0x003fea0003800000 */
.L_x_194:
[----:B0-----:R-:W-:Y:S01]  /*6170*/  PRMT R7, R9, 0x9910, RZ ;  /* 0x0000991009077816 */ /* 0x001fe200000000ff */
[----:B------:R0:W-:Y:S03]  /*6180*/  @!P1 SYNCS.ARRIVE.TRANS64 RZ, [R14+URZ], R11 ;  /* 0x0000000b0eff99a7 */ /* 0x0001e6000800003f */
[----:B------:R-:W-:-:S13]  /*6190*/  ISETP.NE.AND P0, PT, R7, 0x2, PT ;  /* 0x000000020700780c */ /* 0x000fda0003f05270 */
[----:B0-----:R-:W-:Y:S05]  /*61a0*/  @P0 BRA `(.L_x_177) ;  /* 0x0000000000040947 */ /* 0x001fea0003800000 */
[----:B------:R-:W-:Y:S01]  /*61b0*/  BPT.TRAP 0x1 ;  /* 0x000000040000795c */ /* 0x000fe20000300000 */
.L_x_177:
[----:B------:R-:W-:Y:S01]  /*61c0*/  R2UR UR11, R6 ;  /* 0x00000000060b72ca */ /* 0x000fe200000e0000 */
[----:B------:R-:W-:Y:S01]  /*61d0*/  VIADD R4, R4, 0xffffffff ;  /* 0xffffffff04047836 */ /* 0x000fe20000000000 */
[----:B------:R-:W-:Y:S01]  /*61e0*/  R2UR UR22, R21 ;  /* 0x00000000151672ca */ /* 0x000fe200000e0000 */
[----:B------:R-:W-:Y:S01]  /*61f0*/  UIADD3 UR16, UP0, UR28, 0xf0, URZ ;  /* 0x000000f01c107890 */ /* 0x000fe2000ff1e03f */
[----:B------:R-:W-:Y:S01]  /*6200*/  R2UR UR23, R15 ;  /* 0x000000000f1772ca */ /* 0x000fe200000e0000 */
[----:B------:R-:W-:Y:S01]  /*6210*/  UIADD3 UR32, UP1, UR28, 0x1f0, URZ ;  /* 0x000001f01c207890 */ /* 0x000fe2000ff3e03f */
[----:B------:R-:W-:Y:S01]  /*6220*/  R2UR UR9, R14 ;  /* 0x000000000e0972ca */ /* 0x000fe200000e0000 */
[----:B------:R-:W-:Y:S01]  /*6230*/  UIADD3.X UR17, URZ, UR29, URZ, UP0, !UPT ;  /* 0x0000001d3f117290 */ /* 0x000fe200087fe43f */
[----:B------:R-:W-:Y:S01]  /*6240*/  R2UR UR10, R22 ;  /* 0x00000000160a72ca */ /* 0x000fe200000e0000 */
[----:B------:R-:W-:Y:S01]  /*6250*/  UPRMT UR21, URZ, 0x5410, UR20 ;  /* 0x000054103f157896 */ /* 0x000fe20008000014 */
[----:B------:R-:W-:Y:S01]  /*6260*/  R2UR UR12, R13 ;  /* 0x000000000d0c72ca */ /* 0x000fe200000e0000 */
[----:B------:R-:W-:Y:S01]  /*6270*/  VIADD R6, R6, 0x1 ;  /* 0x0000000106067836 */ /* 0x000fe20000000000 */
[----:B------:R-:W-:Y:S01]  /*6280*/  R2UR UR26, R20 ;  /* 0x00000000141a72ca */ /* 0x000fe200000e0000 */
[----:B------:R-:W-:Y:S01]  /*6290*/  ULEA UR8, UR11, UR30, 0xd ;  /* 0x0000001e0b087291 */ /* 0x000fe2000f8e683f */
[----:B------:R-:W-:Y:S01]  /*62a0*/  ISETP.GT.AND P1, PT, R4, 0x1, PT ;  /* 0x000000010400780c */ /* 0x000fe20003f24270 */
[----:B------:R-:W-:Y:S01]  /*62b0*/  ULEA UR11, UR11, UR13, 0xd ;  /* 0x0000000d0b0b7291 */ /* 0x000fe2000f8e683f */
[----:B------:R-:W-:Y:S01]  /*62c0*/  ISETP.NE.AND P0, PT, R6, 0x3, PT ;  /* 0x000000030600780c */ /* 0x000fe20003f05270 */
[----:B------:R-:W-:Y:S01]  /*62d0*/  UIADD3 UR8, UR22, UR8, URZ ;  /* 0x0000000816087290 */ /* 0x000fe2000fffe03f */
[----:B------:R-:W-:Y:S01]  /*62e0*/  VIADD R22, R22, 0x40 ;  /* 0x0000004016167836 */ /* 0x000fe20000000000 */
[----:B------:R-:W-:Y:S01]  /*62f0*/  UIADD3 UR22, UR22, UR11, URZ ;  /* 0x0000000b16167290 */ /* 0x000fe2000fffe03f */
[----:B------:R-:W-:Y:S01]  /*6300*/  SEL R14, RZ, 0x1, P0 ;  /* 0x00000001ff0e7807 */ /* 0x000fe20000000000 */
[----:B------:R-:W-:Y:S01]  /*6310*/  UPRMT UR31, URZ, 0x5410, UR14 ;  /* 0x000054103f1f7896 */ /* 0x000fe2000800000e */
[----:B------:R-:W-:Y:S01]  /*6320*/  SEL R6, R6, RZ, P0 ;  /* 0x000000ff06067207 */ /* 0x000fe20000000000 */
[----:B------:R-:W-:Y:S01]  /*6330*/  UIADD3.X UR33, URZ, UR29, URZ, UP1, !UPT ;  /* 0x0000001d3f217290 */ /* 0x000fe20008ffe43f */
[----:B------:R-:W-:Y:S01]  /*6340*/  LOP3.LUT R5, R5, R14, RZ, 0x3c, !PT ;  /* 0x0000000e05057212 */ /* 0x000fe200078e3cff */
[----:B------:R-:W-:Y:S01]  /*6350*/  UMOV UR18, 0x0 ;  /* 0x0000000000127882 */ /* 0x000fe20000000000 */
[----:B------:R-:W-:Y:S01]  /*6360*/  UMOV UR19, 0x10000000 ;  /* 0x1000000000137882 */ /* 0x000fe20000000000 */
[----:B------:R-:W-:-:S02]  /*6370*/  UMOV UR11, UR23 ;  /* 0x00000017000b7c82 */ /* 0x000fc40008000000 */
[----:B------:R0:W-:Y:S02]  /*6380*/  UTMALDG.3D.MULTICAST [UR8], [UR16], UR21, desc[UR18] ;  /* 0x00001208100073b4 */ /* 0x0001e40008011815 */
[----:B0-----:R-:W-:Y:S01]  /*6390*/  UMOV UR8, UR22 ;  /* 0x0000001600087c82 */ /* 0x001fe20008000000 */
[----:B------:R-:W-:Y:S02]  /*63a0*/  UMOV UR11, UR26 ;  /* 0x0000001a000b7c82 */ /* 0x000fe40008000000 */
[----:B------:R0:W-:Y:S02]  /*63b0*/  UTMALDG.3D.MULTICAST [UR8], [UR32], UR31, desc[UR18] ;  /* 0x00001208200073b4 */ /* 0x0001e4000801181f */
[----:B0-----:R-:W-:Y:S05]  /*63c0*/  @P1 BRA `(.L_x_178) ;  /* 0xfffffffc00441947 */ /* 0x001fea000383ffff */
.L_x_175:
[----:B------:R-:W-:Y:S05]  /*63d0*/  BSYNC B1 ;  /* 0x0000000000017941 */ /* 0x000fea0003800000 */
.L_x_174:
[----:B------:R-:W-:Y:S01]  /*63e0*/  LOP3.LUT P1, RZ, R10, 0xff, RZ, 0xc0, !PT ;  /* 0x000000ff0aff7812 */ /* 0x000fe2000782c0ff */
[C---:B------:R-:W-:Y:S01]  /*63f0*/  IMAD.IADD R12, R3.reuse, 0x1, R12 ;  /* 0x00000001030c7824 */ /* 0x040fe200078e020c */
[----:B------:R-:W-:Y:S01]  /*6400*/  ULDC.64 UR8, c[0x0][0x650] ;  /* 0x0001940000087ab9 */ /* 0x000fe20000000a00 */
[C---:B------:R-:W-:Y:S01]  /*6410*/  ISETP.GE.U32.AND P2, PT, R3.reuse, 0x3, PT ;  /* 0x000000030300780c */ /* 0x040fe20003f46070 */
[----:B------:R-:W-:Y:S01]  /*6420*/  BSSY B1, `(.L_x_179) ;  /* 0x000006a000017945 */ /* 0x000fe20003800000 */
[----:B------:R-:W-:Y:S01]  /*6430*/  IMAD.MOV.U32 R11, RZ, RZ, -0x1 ;  /* 0xffffffffff0b7424 */ /* 0x000fe200078e00ff */
[----:B------:R-:W-:Y:S01]  /*6440*/  ISETP.GT.U32.AND P0, PT, R12, 0x2, PT ;  /* 0x000000020c00780c */ /* 0x000fe20003f04070 */
[----:B------:R-:W-:Y:S01]  /*6450*/  IMAD.MOV.U32 R20, RZ, RZ, -0x1 ;  /* 0xffffffffff147424 */ /* 0x000fe200078e00ff */
[----:B------:R-:W-:Y:S01]  /*6460*/  PRMT R10, RZ, 0x7610, R10 ;  /* 0x00007610ff0a7816 */ /* 0x000fe2000000000a */
[----:B------:R-:W-:Y:S01]  /*6470*/  IMAD.MOV.U32 R13, RZ, RZ, -0x1 ;  /* 0xffffffffff0d7424 */ /* 0x000fe200078e00ff */
[----:B------:R-:W-:-:S03]  /*6480*/  ISETP.LT.U32.AND P0, PT, R3, 0x3, P0 ;  /* 0x000000030300780c */ /* 0x000fc60000701070 */
[----:B------:R-:W0:Y:S01]  /*6490*/  @P1 S2R R5, SR_CgaCtaId ;  /* 0x0000000000051919 */ /* 0x000e220000008800 */
[----:B------:R-:W-:-:S04]  /*64a0*/  @P1 MOV R4, 0x400 ;  /* 0x0000040000041802 */ /* 0x000fc80000000f00 */
[----:B0-----:R-:W-:Y:S01]  /*64b0*/  @P1 LEA R6, R5, R4, 0x18 ;  /* 0x0000000405061211 */ /* 0x001fe200078ec0ff */
[----:B------:R-:W-:-:S03]  /*64c0*/  IMAD.WIDE.U32 R4, R12, -0x55555555, RZ ;  /* 0xaaaaaaab0c047825 */ /* 0x000fc600078e00ff */
[----:B------:R0:W-:Y:S01]  /*64d0*/  @P1 SYNCS.ARRIVE.TRANS64.A1T0 RZ, [R6+URZ+0x48], RZ ;  /* 0x000048ff06ff19a7 */ /* 0x0001e2000810003f */
[----:B------:R-:W-:Y:S02]  /*64e0*/  IADD3 R16, P1, R16, UR24, RZ ;  /* 0x0000001810107c10 */ /* 0x000fe4000ff3e0ff */
[----:B------:R-:W-:Y:S02]  /*64f0*/  SHF.R.U32.HI R7, RZ, 0x1, R5 ;  /* 0x00000001ff077819 */ /* 0x000fe40000011605 */
[----:B------:R-:W-:Y:S02]  /*6500*/  SEL R5, RZ, 0x1, !P0 ;  /* 0x00000001ff057807 */ /* 0x000fe40004000000 */
[----:B------:R-:W-:Y:S01]  /*6510*/  IADD3.X R17, R17, UR15, RZ, P1, !PT ;  /* 0x0000000f11117c10 */ /* 0x000fe20008ffe4ff */
[----:B------:R-:W-:Y:S01]  /*6520*/  IMAD R12, R7, -0x3, R12 ;  /* 0xfffffffd070c7824 */ /* 0x000fe200078e020c */
[----:B------:R-:W-:Y:S02]  /*6530*/  ISETP.GE.U32.AND P0, PT, R16, UR8, PT ;  /* 0x0000000810007c0c */ /* 0x000fe4000bf06070 */
[----:B------:R-:W-:-:S02]  /*6540*/  LOP3.LUT R0, R0, R5, RZ, 0x3c, !PT ;  /* 0x0000000500007212 */ /* 0x000fc400078e3cff */
[----:B------:R-:W-:Y:S02]  /*6550*/  ISETP.GE.U32.AND.EX P0, PT, R17, UR9, PT, P0 ;  /* 0x0000000911007c0c */ /* 0x000fe4000bf06100 */
[----:B------:R-:W-:Y:S02]  /*6560*/  @P2 LOP3.LUT R0, R0, 0x1, R7, 0x78, !PT ;  /* 0x0000000100002812 */ /* 0x000fe400078e7807 */
[----:B------:R-:W-:-:S09]  /*6570*/  PRMT R4, RZ, 0x7610, R4 ;  /* 0x00007610ff047816 */ /* 0x000fd20000000004 */
[----:B0-----:R-:W-:Y:S05]  /*6580*/  @P0 BRA `(.L_x_180) ;  /* 0x00000004004c0947 */ /* 0x001fea0003800000 */
[----:B------:R-:W0:Y:S01]  /*6590*/  S2R R14, SR_CTAID.X ;  /* 0x00000000000e7919 */ /* 0x000e220000002500 */
[----:B------:R-:W-:Y:S01]  /*65a0*/  ULDC.64 UR8, c[0x0][0x628] ;  /* 0x00018a0000087ab9 */ /* 0x000fe20000000a00 */
[----:B------:R-:W1:Y:S01]  /*65b0*/  LDC R15, c[0x0][0x144] ;  /* 0x00005100ff0f7b82 */ /* 0x000e620000000800 */
[----:B------:R-:W-:Y:S01]  /*65c0*/  ISETP.NE.U32.AND P0, PT, RZ, UR8, PT ;  /* 0x00000008ff007c0c */ /* 0x000fe2000bf05070 */
[----:B------:R-:W2:Y:S01]  /*65d0*/  S2R R11, SR_CTAID.Y ;  /* 0x00000000000b7919 */ /* 0x000ea20000002600 */
[----:B------:R-:W-:Y:S01]  /*65e0*/  ULDC UR10, c[0x0][0x150] ;  /* 0x00005400000a7ab9 */ /* 0x000fe20000000800 */
[----:B------:R-:W-:Y:S01]  /*65f0*/  ULDC UR11, c[0x0][0x630] ;  /* 0x00018c00000b7ab9 */ /* 0x000fe20000000800 */
[----:B------:R-:W-:Y:S01]  /*6600*/  ISETP.NE.AND.EX P0, PT, RZ, UR9, PT, P0 ;  /* 0x00000009ff007c0c */ /* 0x000fe2000bf05300 */
[----:B------:R-:W-:Y:S01]  /*6610*/  IMAD.MOV.U32 R4, RZ, RZ, R16 ;  /* 0x000000ffff047224 */ /* 0x000fe200078e0010 */
[----:B0-----:R-:W-:-:S05]  /*6620*/  I2FP.F32.U32 R5, R14 ;  /* 0x0000000e00057245 */ /* 0x001fca0000201000 */
[----:B------:R-:W-:Y:S01]  /*6630*/  FMUL R20, R5, UR10 ;  /* 0x0000000a05147c20 */ /* 0x000fe20008400000 */
[----:B------:R-:W-:-:S05]  /*6640*/  IMAD.MOV.U32 R5, RZ, RZ, R17 ;  /* 0x000000ffff057224 */ /* 0x000fca00078e0011 */
[----:B--2---:R-:W-:Y:S05]  /*6650*/  @!P0 BRA `(.L_x_181) ;  /* 0x0000000000288947 */ /* 0x004fea0003800000 */
[----:B------:R-:W-:Y:S02]  /*6660*/  ULDC UR10, c[0x0][0x634] ;  /* 0x00018d00000a7ab9 */ /* 0x000fe40000000800 */
[----:B------:R-:W-:-:S05]  /*6670*/  IADD3 R5, P0, R16, UR10, RZ ;  /* 0x0000000a10057c10 */ /* 0x000fca000ff1e0ff */
[----:B------:R-:W-:-:S04]  /*6680*/  IMAD.X R13, RZ, RZ, R17, P0 ;  /* 0x000000ffff0d7224 */ /* 0x000fc800000e0611 */
[----:B------:R-:W-:-:S04]  /*6690*/  IMAD.WIDE.U32 R6, R13, UR8, RZ ;  /* 0x000000080d067c25 */ /* 0x000fc8000f8e00ff */
[----:B------:R-:W-:-:S04]  /*66a0*/  IMAD.WIDE.U32 R6, P0, R5, UR9, R6 ;  /* 0x0000000905067c25 */ /* 0x000fc8000f800006 */
[----:B------:R-:W-:-:S04]  /*66b0*/  IMAD.WIDE.U32 R4, R5, UR8, RZ ;  /* 0x0000000805047c25 */ /* 0x000fc8000f8e00ff */
[----:B------:R-:W-:Y:S01]  /*66c0*/  IMAD.MOV.U32 R4, RZ, RZ, R7 ;  /* 0x000000ffff047224 */ /* 0x000fe200078e0007 */
[----:B------:R-:W-:Y:S01]  /*66d0*/  IADD3 RZ, P1, R5, R6, RZ ;  /* 0x0000000605ff7210 */ /* 0x000fe20007f3e0ff */
[----:B------:R-:W-:-:S04]  /*66e0*/  IMAD.X R5, RZ, RZ, RZ, P0 ;  /* 0x000000ffff057224 */ /* 0x000fc800000e06ff */
[----:B------:R-:W-:-:S08]  /*66f0*/  IMAD.WIDE.U32.X R4, R13, UR9, R4, P1 ;  /* 0x000000090d047c25 */ /* 0x000fd000088e0404 */
.L_x_181:
[--C-:B------:R-:W-:Y:S01]  /*6700*/  SHF.R.U64 R13, R4, UR11, R5.reuse ;  /* 0x0000000b040d7c19 */ /* 0x100fe20008001205 */
[----:B------:R-:W0:Y:S01]  /*6710*/  F2I.U32.TRUNC.NTZ R20, R20 ;  /* 0x0000001400147305 */ /* 0x000e22000020f000 */
[----:B------:R-:W-:Y:S01]  /*6720*/  SHF.R.U32.HI R4, RZ, UR11, R5 ;  /* 0x0000000bff047c19 */ /* 0x000fe20008011605 */
[----:B------:R-:W-:Y:S01]  /*6730*/  ULDC.64 UR8, c[0x0][0x620] ;  /* 0x0001880000087ab9 */ /* 0x000fe20000000a00 */
[----:B------:R-:W-:Y:S01]  /*6740*/  IADD3 R7, P0, RZ, -R13, RZ ;  /* 0x8000000dff077210 */ /* 0x000fe20007f1e0ff */
[----:B------:R-:W-:Y:S01]  /*6750*/  ULDC.64 UR10, c[0x0][0x640] ;  /* 0x00019000000a7ab9 */ /* 0x000fe20000000a00 */
[----:B------:R-:W2:Y:S03]  /*6760*/  LDC R22, c[0x0][0x148] ;  /* 0x00005200ff167b82 */ /* 0x000ea60000000800 */
[----:B------:R-:W-:Y:S01]  /*6770*/  IMAD.X R4, RZ, RZ, ~R4, P0 ;  /* 0x000000ffff047224 */ /* 0x000fe200000e0e04 */
[----:B------:R-:W-:-:S03]  /*6780*/  ISETP.NE.U32.AND P0, PT, RZ, UR10, PT ;  /* 0x0000000aff007c0c */ /* 0x000fc6000bf05070 */
[----:B------:R-:W-:Y:S01]  /*6790*/  IMAD R6, R4, UR8, RZ ;  /* 0x0000000804067c24 */ /* 0x000fe2000f8e02ff */
[----:B------:R-:W-:Y:S01]  /*67a0*/  ISETP.NE.AND.EX P0, PT, RZ, UR11, PT, P0 ;  /* 0x0000000bff007c0c */ /* 0x000fe2000bf05300 */
[----:B------:R-:W-:Y:S01]  /*67b0*/  IMAD.WIDE.U32 R4, R7, UR8, R16 ;  /* 0x0000000807047c25 */ /* 0x000fe2000f8e0010 */
[----:B------:R-:W-:-:S03]  /*67c0*/  ULDC UR8, c[0x0][0x618] ;  /* 0x0001860000087ab9 */ /* 0x000fc60000000800 */
[----:B------:R-:W-:Y:S01]  /*67d0*/  IMAD R7, R7, UR9, R6 ;  /* 0x0000000907077c24 */ /* 0x000fe2000f8e0206 */
[----:B------:R-:W-:Y:S01]  /*67e0*/  ULDC UR9, c[0x0][0x154] ;  /* 0x0000550000097ab9 */ /* 0x000fe20000000800 */
[----:B0-----:R-:W-:Y:S02]  /*67f0*/  IMAD.MOV R6, RZ, RZ, -R20 ;  /* 0x000000ffff067224 */ /* 0x001fe400078e0a14 */
[----:B------:R-:W-:Y:S02]  /*6800*/  IMAD.IADD R5, R5, 0x1, R7 ;  /* 0x0000000105057824 */ /* 0x000fe400078e0207 */
[----:B-1----:R-:W-:Y:S01]  /*6810*/  IMAD R14, R15, R6, R14 ;  /* 0x000000060f0e7224 */ /* 0x002fe200078e020e */
[----:B------:R-:W-:Y:S02]  /*6820*/  I2FP.F32.U32 R6, R11 ;  /* 0x0000000b00067245 */ /* 0x000fe40000201000 */
[--C-:B------:R-:W-:Y:S02]  /*6830*/  SHF.R.U64 R15, R4, UR8, R5.reuse ;  /* 0x00000008040f7c19 */ /* 0x100fe40008001205 */
[----:B------:R-:W-:Y:S01]  /*6840*/  SHF.R.U32.HI R4, RZ, UR8, R5 ;  /* 0x00000008ff047c19 */ /* 0x000fe20008011605 */
[----:B------:R-:W-:Y:S01]  /*6850*/  FMUL R6, R6, UR9 ;  /* 0x0000000906067c20 */ /* 0x000fe20008400000 */
[----:B------:R-:W-:-:S02]  /*6860*/  ULDC UR8, c[0x0][0x608] ;  /* 0x0001820000087ab9 */ /* 0x000fc40000000800 */
[--C-:B------:R-:W-:Y:S01]  /*6870*/  SHF.R.U64 R21, R15, UR8, R4.reuse ;  /* 0x000000080f157c19 */ /* 0x100fe20008001204 */
[----:B------:R0:W1:Y:S01]  /*6880*/  F2I.U32.TRUNC.NTZ R24, R6 ;  /* 0x0000000600187305 */ /* 0x000062000020f000 */
[----:B------:R-:W-:Y:S01]  /*6890*/  SHF.R.U32.HI R4, RZ, UR8, R4 ;  /* 0x00000008ff047c19 */ /* 0x000fe20008011604 */
[----:B------:R-:W-:-:S03]  /*68a0*/  ULDC UR8, c[0x0][0x658] ;  /* 0x0001960000087ab9 */ /* 0x000fc60000000800 */
[--C-:B------:R-:W-:Y:S02]  /*68b0*/  SHF.R.U64 R20, R21, UR8, R4.reuse ;  /* 0x0000000815147c19 */ /* 0x100fe40008001204 */
[----:B------:R-:W-:-:S03]  /*68c0*/  SHF.R.U32.HI R23, RZ, UR8, R4 ;  /* 0x00000008ff177c19 */ /* 0x000fc60008011604 */
[----:B------:R-:W-:Y:S02]  /*68d0*/  IMAD.MOV.U32 R4, RZ, RZ, R20 ;  /* 0x000000ffff047224 */ /* 0x000fe400078e0014 */
[----:B------:R-:W-:Y:S01]  /*68e0*/  IMAD.MOV.U32 R5, RZ, RZ, R23 ;  /* 0x000000ffff057224 */ /* 0x000fe200078e0017 */
[----:B0-----:R-:W-:Y:S06]  /*68f0*/  @!P0 BRA `(.L_x_182) ;  /* 0x0000000000288947 */ /* 0x001fec0003800000 */
        /* <DEDUP_REMOVED lines=10> */
.L_x_182:
[----:B------:R-:W-:Y:S01]  /*69a0*/  ISETP.NE.AND P0, PT, R2, 0x1, PT ;  /* 0x000000010200780c */ /* 0x000fe20003f05270 */
[----:B------:R-:W-:Y:S01]  /*69b0*/  ULDC UR8, c[0x0][0x648] ;  /* 0x0001920000087ab9 */ /* 0x000fe20000000800 */
[----:B-1----:R-:W-:Y:S01]  /*69c0*/  IMAD.MOV R24, RZ, RZ, -R24 ;  /* 0x000000ffff187224 */ /* 0x002fe200078e0a18 */
[----:B------:R-:W-:Y:S01]  /*69d0*/  SHF.R.U64 R4, R4, UR8, R5 ;  /* 0x0000000804047c19 */ /* 0x000fe20008001205 */
[----:B------:R-:W-:Y:S01]  /*69e0*/  ULDC UR8, c[0x0][0x638] ;  /* 0x00018e0000087ab9 */ /* 0x000fe20000000800 */
[----:B------:R-:W-:Y:S01]  /*69f0*/  LOP3.LUT R21, R21, UR7, RZ, 0xc0, !PT ;  /* 0x0000000715157c12 */ /* 0x000fe2000f8ec0ff */
[----:B------:R-:W-:Y:S02]  /*6a00*/  ULDC UR9, c[0x0][0x610] ;  /* 0x0001840000097ab9 */ /* 0x000fe40000000800 */
[----:B------:R-:W-:Y:S02]  /*6a10*/  IMAD.MOV R5, RZ, RZ, -R4 ;  /* 0x000000ffff057224 */ /* 0x000fe400078e0a04 */
[----:B------:R-:W-:-:S02]  /*6a20*/  IMAD R21, R4, UR5, R21 ;  /* 0x0000000504157c24 */ /* 0x000fc4000f8e0215 */
[----:B------:R-:W-:Y:S01]  /*6a30*/  IMAD R20, R5, UR8, R20 ;  /* 0x0000000805147c24 */ /* 0x000fe2000f8e0214 */
[----:B------:R-:W-:Y:S01]  /*6a40*/  ULDC UR8, c[0x0][0x600] ;  /* 0x0001800000087ab9 */ /* 0x000fe20000000800 */
[----:B--2---:R-:W-:Y:S01]  /*6a50*/  @P0 IMAD R14, R22, R24, R11 ;  /* 0x00000018160e0224 */ /* 0x004fe200078e020b */
[----:B------:R-:W-:Y:S01]  /*6a60*/  LOP3.LUT R11, R15, UR4, RZ, 0xc0, !PT ;  /* 0x000000040f0b7c12 */ /* 0x000fe2000f8ec0ff */
[----:B------:R-:W-:Y:S02]  /*6a70*/  IMAD.MOV.U32 R4, RZ, RZ, 0x1 ;  /* 0x00000001ff047424 */ /* 0x000fe400078e00ff */
[----:B------:R-:W-:Y:S02]  /*6a80*/  IMAD R14, R21, UR9, R14 ;  /* 0x00000009150e7c24 */ /* 0x000fe4000f8e020e */
[----:B------:R-:W-:-:S05]  /*6a90*/  IMAD R11, R20, UR8, R11 ;  /* 0x00000008140b7c24 */ /* 0x000fca000f8e020b */
[----:B------:R-:W-:Y:S02]  /*6aa0*/  SEL R20, R11, R14, !P0 ;  /* 0x0000000e0b147207 */ /* 0x000fe40004000000 */
[----:B------:R-:W-:-:S07]  /*6ab0*/  SEL R11, R14, R11, !P0 ;  /* 0x0000000b0e0b7207 */ /* 0x000fce0004000000 */
.L_x_180:
[----:B------:R-:W-:Y:S05]  /*6ac0*/  BSYNC B1 ;  /* 0x0000000000017941 */ /* 0x000fea0003800000 */
.L_x_179:
[----:B------:R-:W-:-:S13]  /*6ad0*/  LOP3.LUT P0, RZ, R4, 0xff, RZ, 0xc0, !PT ;  /* 0x000000ff04ff7812 */ /* 0x000fda000780c0ff */
[----:B------:R-:W-:Y:S05]  /*6ae0*/  @P0 BRA `(.L_x_183) ;  /* 0xfffffff400440947 */ /* 0x000fea000383ffff */
[----:B------:R-:W-:Y:S05]  /*6af0*/  BSYNC B0 ;  /* 0x0000000000007941 */ /* 0x000fea0003800000 */
.L_x_172:
[----:B------:R-:W-:-:S03]  /*6b00*/  UMOV UR8, 0xffffffff ;  /* 0xffffffff00087882 */ /* 0x000fc60000000000 */
[----:B------:R-:W-:Y:S05]  /*6b10*/  BRA.DIV UR8, `(.L_x_184) ;  /* 0x0000000208f07947 */ /* 0x000fea000b800000 */
[----:B------:R-:W-:-:S13]  /*6b20*/  ELECT P6, URZ, PT ;  /* 0x00000000003f782f */ /* 0x000fda00038c0000 */
.L_x_197:
[----:B------:R-:W-:Y:S04]  /*6b30*/  BSSY B0, `(.L_x_185) ;  /* 0x0000022000007945 */ /* 0x000fe80003800000 */
[----:B------:R-:W-:Y:S05]  /*6b40*/  @!P6 BRA `(.L_x_186) ;  /* 0x000000000080e947 */ /* 0x000fea0003800000 */
[----:B------:R-:W-:-:S04]  /*6b50*/  LOP3.LUT R19, R19, 0x2, RZ, 0xfc, !PT ;  /* 0x0000000213137812 */ /* 0x000fc800078efcff */
[----:B------:R-:W-:-:S13]  /*6b60*/  ISETP.NE.AND P0, PT, R19, 0x3, PT ;  /* 0x000000031300780c */ /* 0x000fda0003f05270 */
[----:B------:R-:W-:Y:S05]  /*6b70*/  @!P0 BRA `(.L_x_187) ;  /* 0x0000000000048947 */ /* 0x000fea0003800000 */
[----:B------:R-:W-:Y:S01]  /*6b80*/  BPT.TRAP 0x1 ;  /* 0x000000040000795c */ /* 0x000fe20000300000 */
.L_x_187:
[----:B------:R-:W0:Y:S01]  /*6b90*/  S2R R3, SR_CgaCtaId ;  /* 0x0000000000037919 */ /* 0x000e220000008800 */
[----:B------:R-:W-:-:S04]  /*6ba0*/  MOV R2, 0x400 ;  /* 0x0000040000027802 */ /* 0x000fc80000000f00 */
[----:B0-----:R-:W-:Y:S02]  /*6bb0*/  LEA R3, R3, R2, 0x18 ;  /* 0x0000000203037211 */ /* 0x001fe400078ec0ff */
[----:B------:R-:W-:-:S03]  /*6bc0*/  SHF.L.U32 R2, R0, 0x1f, RZ ;  /* 0x0000001f00027819 */ /* 0x000fc600000006ff */
[----:B------:R-:W-:-:S04]  /*6bd0*/  VIADD R3, R3, 0x18 ;  /* 0x0000001803037836 */ /* 0x000fc80000000000 */
[C---:B------:R-:W-:Y:S02]  /*6be0*/  IMAD R7, R12.reuse, 0x8, R3 ;  /* 0x000000080c077824 */ /* 0x040fe400078e0203 */
[----:B------:R-:W-:Y:S02]  /*6bf0*/  VIADD R12, R12, 0x1 ;  /* 0x000000010c0c7836 */ /* 0x000fe40000000000 */
[----:B------:R-:W0:Y:S03]  /*6c00*/  SYNCS.PHASECHK.TRANS64.TRYWAIT P0, [R7+URZ], R2 ;  /* 0x00000002070075a7 */ /* 0x000e26000800017f */
[----:B------:R-:W-:-:S04]  /*6c10*/  ISETP.NE.AND P1, PT, R12, 0x3, PT ;  /* 0x000000030c00780c */ /* 0x000fc80003f25270 */
[----:B------:R-:W-:Y:S02]  /*6c20*/  SEL R5, RZ, 0x1, P1 ;  /* 0x00000001ff057807 */ /* 0x000fe40000800000 */
[----:B------:R-:W-:Y:S02]  /*6c30*/  SEL R12, R12, RZ, P1 ;  /* 0x000000ff0c0c7207 */ /* 0x000fe40000800000 */
[----:B------:R-:W-:-:S03]  /*6c40*/  LOP3.LUT R5, R0, R5, RZ, 0x3c, !PT ;  /* 0x0000000500057212 */ /* 0x000fc600078e3cff */
[----:B------:R-:W-:Y:S01]  /*6c50*/  IMAD R9, R12, 0x8, R3 ;  /* 0x000000080c097824 */ /* 0x000fe200078e0203 */
[----:B------:R-:W-:Y:S01]  /*6c60*/  SHF.L.U32 R4, R5, 0x1f, RZ ;  /* 0x0000001f05047819 */ /* 0x000fe200000006ff */
[----:B0-----:R-:W-:Y:S06]  /*6c70*/  @!P0 BRA `(.L_x_188) ;  /* 0x0000000000b88947 */ /* 0x001fec0003800000 */
.L_x_198:
[----:B------:R-:W1:Y:S01]  /*6c80*/  SYNCS.PHASECHK.TRANS64.TRYWAIT P0, [R9+URZ], R4 ;  /* 0x00000004090075a7 */ /* 0x000e62000800017f */
[----:B------:R-:W-:-:S05]  /*6c90*/  VIADD R0, R12, 0x1 ;  /* 0x000000010c007836 */ /* 0x000fca0000000000 */
[----:B------:R-:W-:-:S04]  /*6ca0*/  ISETP.NE.AND P1, PT, R0, 0x3, PT ;  /* 0x000000030000780c */ /* 0x000fc80003f25270 */
[----:B0-----:R-:W-:Y:S02]  /*6cb0*/  SEL R2, RZ, 0x1, P1 ;  /* 0x00000001ff027807 */ /* 0x001fe40000800000 */
[----:B------:R-:W-:Y:S02]  /*6cc0*/  SEL R0, R0, RZ, P1 ;  /* 0x000000ff00007207 */ /* 0x000fe40000800000 */
[----:B------:R-:W-:Y:S01]  /*6cd0*/  LOP3.LUT R2, R5, R2, RZ, 0x3c, !PT ;  /* 0x0000000205027212 */ /* 0x000fe200078e3cff */
[----:B-1----:R-:W-:Y:S06]  /*6ce0*/  @!P0 BRA `(.L_x_189) ;  /* 0x0000000000b08947 */ /* 0x002fec0003800000 */
.L_x_199:
[----:B------:R-:W-:Y:S01]  /*6cf0*/  IMAD R3, R0, 0x8, R3 ;  /* 0x0000000800037824 */ /* 0x000fe200078e0203 */
[----:B------:R-:W-:-:S07]  /*6d00*/  SHF.L.U32 R0, R2, 0x1f, RZ ;  /* 0x0000001f02007819 */ /* 0x000fce00000006ff */
.L_x_190:
[----:B-1----:R1:W2:Y:S02]  /*6d10*/  SYNCS.PHASECHK.TRANS64.TRYWAIT P0, [R3+URZ], R0 ;  /* 0x00000000030075a7 */ /* 0x0022a4000800017f */
[----:B--2---:R-:W-:Y:S05]  /*6d20*/  @!P0 NANOSLEEP.SYNCS 0x989680 ;  /* 0x009896800000895d */ /* 0x004fea0003900000 */
[----:B------:R-:W2:Y:S02]  /*6d30*/  @!P0 SYNCS.PHASECHK.TRANS64 P0, [R3+URZ], R0 ;  /* 0x00000000030085a7 */ /* 0x000ea4000800007f */
[----:B--2---:R-:W-:Y:S05]  /*6d40*/  @!P0 BRA `(.L_x_190) ;  /* 0xfffffffc00f08947 */ /* 0x004fea000383ffff */
.L_x_186:
[----:B------:R-:W-:Y:S05]  /*6d50*/  BSYNC B0 ;  /* 0x0000000000007941 */ /* 0x000fea0003800000 */
.L_x_185:
[----:B------:R-:W-:Y:S05]  /*6d60*/  EXIT ;  /* 0x000000000000794d */ /* 0x000fea0003800000 */
.L_x_21:
[----:B---3--:R3:W4:Y:S02]  /*6d70*/  SYNCS.PHASECHK.TRANS64.TRYWAIT P1, [R3+URZ], R0 ;  /* 0x00000000030075a7 */ /* 0x008724000802017f */
[----:B----4-:R-:W-:Y:S05]  /*6d80*/  @!P1 NANOSLEEP.SYNCS 0x989680 ;  /* 0x009896800000995d */ /* 0x010fea0003900000 */
[----:B------:R-:W4:Y:S02]  /*6d90*/  @!P1 SYNCS.PHASECHK.TRANS64 P1, [R3+URZ], R0 ;  /* 0x00000000030095a7 */ /* 0x000f24000802007f */
[----:B----4-:R-:W-:Y:S05]  /*6da0*/  @!P1 BRA `(.L_x_21) ;  /* 0xfffffffc00f09947 */ /* 0x010fea000383ffff */
[----:B------:R-:W-:Y:S05]  /*6db0*/  BRA `(.L_x_20) ;  /* 0xffffffa400cc7947 */ /* 0x000fea000383ffff */
.L_x_26:
[----:B-1----:R1:W2:Y:S02]  /*6dc0*/  SYNCS.PHASECHK.TRANS64.TRYWAIT P1, [R5+URZ], R4 ;  /* 0x00000004050075a7 */ /* 0x0022a4000802017f */
[----:B--2---:R-:W-:Y:S05]  /*6dd0*/  @!P1 NANOSLEEP.SYNCS 0x989680 ;  /* 0x009896800000995d */ /* 0x004fea0003900000 */
[----:B------:R-:W2:Y:S02]  /*6de0*/  @!P1 SYNCS.PHASECHK.TRANS64 P1, [R5+URZ], R4 ;  /* 0x00000004050095a7 */ /* 0x000ea4000802007f */
[----:B--2---:R-:W-:Y:S05]  /*6df0*/  @!P1 BRA `(.L_x_26) ;  /* 0xfffffffc00f09947 */ /* 0x004fea000383ffff */
[----:B------:R-:W-:Y:S05]  /*6e00*/  BRA `(.L_x_25) ;  /* 0xffffffa8007c7947 */ /* 0x000fea000383ffff */
.L_x_173:
[----:B------:R-:W-:Y:S01]  /*6e10*/  BSSY B1, `(.L_x_191) ;  /* 0x0000006000017945 */ /* 0x000fe20003800000 */
[----:B------:R-:W-:-:S07]  /*6e20*/  IMAD.MOV.U32 R15, RZ, RZ, -0x1 ;  /* 0xffffffffff0f7424 */ /* 0x000fce00078e00ff */
[----:B------:R-:W-:Y:S05]  /*6e30*/  WARPSYNC.COLLECTIVE R15, `(.L_x_192) ;  /* 0x000000000f0c7348 */ /* 0x000fea0003c00000 */
[----:B------:R-:W-:Y:S02]  /*6e40*/  ELECT P6, UR62, PT ;  /* 0x00000000003e782f */ /* 0x000fe400038c0000 */
[----:B------:R-:W-:Y:S01]  /*6e50*/  MOV R14, UR62 ;  /* 0x0000003e000e7c02 */ /* 0x000fe20008000f00 */
[----:B------:R-:W-:Y:S10]  /*6e60*/  ENDCOLLECTIVE ;  /* 0x000000000000791b */ /* 0x000ff40003800000 */
.L_x_192:
[----:B------:R-:W-:Y:S05]  /*6e70*/  BSYNC B1 ;  /* 0x0000000000017941 */ /* 0x000fea0003800000 */
.L_x_191:
[----:B------:R-:W-:Y:S05]  /*6e80*/  BRA `(.L_x_193) ;  /* 0xfffffff000687947 */ /* 0x000fea000383ffff */
.L_x_176:
[----:B0-----:R0:W1:Y:S02]  /*6e90*/  SYNCS.PHASECHK.TRANS64.TRYWAIT P0, [R14+URZ+0x18], R7 ;  /* 0x000018070e0075a7 */ /* 0x001064000800017f */
[----:B-1----:R-:W-:Y:S05]  /*6ea0*/  @!P0 NANOSLEEP.SYNCS 0x989680 ;  /* 0x009896800000895d */ /* 0x002fea0003900000 */
[----:B------:R-:W1:Y:S02]  /*6eb0*/  @!P0 SYNCS.PHASECHK.TRANS64 P0, [R14+URZ+0x18], R7 ;  /* 0x000018070e0085a7 */ /* 0x000e64000800007f */
[----:B-1----:R-:W-:Y:S05]  /*6ec0*/  @!P0 BRA `(.L_x_176) ;  /* 0xfffffffc00f08947 */ /* 0x002fea000383ffff */
[----:B------:R-:W-:Y:S05]  /*6ed0*/  BRA `(.L_x_194) ;  /* 0xfffffff000a47947 */ /* 0x000fea000383ffff */
.L_x_184:
[----:B------:R-:W-:Y:S01]  /*6ee0*/  BSSY B0, `(.L_x_195) ;  /* 0x0000006000007945 */ /* 0x000fe20003800000 */
[----:B------:R-:W-:-:S07]  /*6ef0*/  IMAD.MOV.U32 R15, RZ, RZ, -0x1 ;  /* 0xffffffffff0f7424 */ /* 0x000fce00078e00ff */
[----:B------:R-:W-:Y:S05]  /*6f00*/  WARPSYNC.COLLECTIVE R15, `(.L_x_196) ;  /* 0x000000000f0c7348 */ /* 0x000fea0003c00000 */
[----:B------:R-:W-:Y:S02]  /*6f10*/  ELECT P6, UR62, PT ;  /* 0x00000000003e782f */ /* 0x000fe400038c0000 */
[----:B------:R-:W-:Y:S01]  /*6f20*/  MOV R14, UR62 ;  /* 0x0000003e000e7c02 */ /* 0x000fe20008000f00 */
[----:B------:R-:W-:Y:S10]  /*6f30*/  ENDCOLLECTIVE ;  /* 0x000000000000791b */ /* 0x000ff40003800000 */
.L_x_196:
[----:B------:R-:W-:Y:S05]  /*6f40*/  BSYNC B0 ;  /* 0x0000000000007941 */ /* 0x000fea0003800000 */
.L_x_195:
[----:B------:R-:W-:Y:S05]  /*6f50*/  BRA `(.L_x_197) ;  /* 0xfffffff800f47947 */ /* 0x000fea000383ffff */
.L_x_188:
[----:B0-----:R0:W1:Y:S02]  /*6f60*/  SYNCS.PHASECHK.TRANS64.TRYWAIT P0, [R7+URZ], R2 ;  /* 0x00000002070075a7 */ /* 0x001064000800017f */
[----:B-1----:R-:W-:Y:S05]  /*6f70*/  @!P0 NANOSLEEP.SYNCS 0x989680 ;  /* 0x009896800000895d */ /* 0x002fea0003900000 */
[----:B------:R-:W1:Y:S02]  /*6f80*/  @!P0 SYNCS.PHASECHK.TRANS64 P0, [R7+URZ], R2 ;  /* 0x00000002070085a7 */ /* 0x000e64000800007f */
[----:B-1----:R-:W-:Y:S05]  /*6f90*/  @!P0 BRA `(.L_x_188) ;  /* 0xfffffffc00f08947 */ /* 0x002fea000383ffff */
[----:B------:R-:W-:Y:S05]  /*6fa0*/  BRA `(.L_x_198) ;  /* 0xfffffffc00347947 */ /* 0x000fea000383ffff */
.L_x_189:
[----:B0-----:R0:W1:Y:S02]  /*6fb0*/  SYNCS.PHASECHK.TRANS64.TRYWAIT P0, [R9+URZ], R4 ;  /* 0x00000004090075a7 */ /* 0x001064000800017f */
[----:B-1----:R-:W-:Y:S05]  /*6fc0*/  @!P0 NANOSLEEP.SYNCS 0x989680 ;  /* 0x009896800000895d */ /* 0x002fea0003900000 */
[----:B------:R-:W1:Y:S02]  /*6fd0*/  @!P0 SYNCS.PHASECHK.TRANS64 P0, [R9+URZ], R4 ;  /* 0x00000004090085a7 */ /* 0x000e64000800007f */
[----:B-1----:R-:W-:Y:S05]  /*6fe0*/  @!P0 BRA `(.L_x_189) ;  /* 0xfffffffc00f08947 */ /* 0x002fea000383ffff */
[----:B------:R-:W-:Y:S05]  /*6ff0*/  BRA `(.L_x_199) ;  /* 0xfffffffc003c7947 */ /* 0x000fea000383ffff */
.L_x_200:
[----:B------:R-:W-:-:S00]  /*7000*/  BRA `(.L_x_200) ;  /* 0xfffffffc00fc7947 */ /* 0x000fc0000383ffff */
[----:B------:R-:W-:-:S00]  /*7010*/  NOP ;  /* 0x0000000000007918 */ /* 0x000fc00000000000 */
        /* <DEDUP_REMOVED lines=14> */
.L_x_201:


//--------------------- .nv.global.init           --------------------------
	.section	.nv.global.init,"aw",@progbits
.nv.global.init:
	.type		$str$22,@object
	.size		$str$22,($str$23 - $str$22)
$str$22:
        /*0000*/ 	.byte	0x6b, 0x5f, 0x74, 0x69, 0x6c, 0x65, 0x5f, 0x63, 0x6f, 0x75, 0x6e, 0x74, 0x20, 0x3e, 0x3d, 0x20
        /*0010*/ 	.byte	0x31, 0x00
	.type		$str$23,@object
	.size		$str$23,(__unnamed_1 - $str$23)
$str$23:
        /*0012*/ 	.byte	0x2f, 0x74, 0x6d, 0x70, 0x2f, 0x63, 0x75, 0x74, 0x6c, 0x61, 0x73, 0x73, 0x5f, 0x73, 0x77, 0x65
        /*0022*/ 	.byte	0x65, 0x70, 0x5f, 0x73, 0x72, 0x63, 0x2f, 0x69, 0x6e, 0x63, 0x6c, 0x75, 0x64, 0x65, 0x2f, 0x63
        /*0032*/ 	.byte	0x75, 0x74, 0x6c, 0x61, 0x73, 0x73, 0x2f, 0x67, 0x65, 0x6d, 0x6d, 0x2f, 0x63, 0x6f, 0x6c, 0x6c
        /*0042*/ 	.byte	0x65, 0x63, 0x74, 0x69, 0x76, 0x65, 0x2f, 0x73, 0x6d, 0x39, 0x30, 0x5f, 0x6d, 0x6d, 0x61, 0x5f
        /*0052*/ 	.byte	0x74, 0x6d, 0x61, 0x5f, 0x67, 0x6d, 0x6d, 0x61, 0x5f, 0x73, 0x73, 0x5f, 0x77, 0x61, 0x72, 0x70
        /*0062*/ 	.byte	0x73, 0x70, 0x65, 0x63, 0x69, 0x61, 0x6c, 0x69, 0x7a, 0x65, 0x64, 0x2e, 0x68, 0x70, 0x70, 0x00
	.type		__unnamed_1,@object
	.size		__unnamed_1,(.L_0 - __unnamed_1)
__unnamed_1:
        /*0072*/ 	.byte	0x76, 0x6f, 0x69, 0x64, 0x20, 0x63, 0x75, 0x74, 0x6c, 0x61, 0x73, 0x73, 0x3a, 0x3a, 0x67, 0x65
        /* <DEDUP_REMOVED lines=173> */
        /*0b52*/ 	.byte	0x79, 0x5d, 0x00
.L_0:


//--------------------- .nv.shared._ZN7cutlass13device_kernelINS_4gemm6kernel13GemmUniversalIN4cute5tupleIJiiiiEEENS1_10collective13CollectiveMmaINS1_34MainloopSm90TmaGmmaWarpSpecializedILi3ENS5_IJNS4_1CILi2EEESB_NSA_ILi1EEEEEENS1_35KernelTmaWarpSpecializedCooperativeEEENS5_IJNSA_ILi128EEESG_NSA_ILi64EEEEEEaNS5_IJlSC_lEEEaSJ_NS4_8TiledMMAINS4_8MMA_AtomIJNS4_4SM904GMMA27MMA_64x128x32_S32S8S8_SS_TNEEEENS4_6LayoutINS5_IJSB_SC_SC_EEENS5_IJSC_NSA_ILi0EEESS_EEEEENS5_IJNS4_10UnderscoreESV_SV_EEEEENS4_23SM90_TMA_LOAD_MULTICASTENS4_14ComposedLayoutINS4_7SwizzleILi2ELi4ELi3EEENS4_18smem_ptr_flag_bitsILi8EEENSQ_INS5_IJNSA_ILi8EEESH_EEENS5_IJSH_SC_EEEEEEEvNS4_8identityESY_S18_vS19_EENS_8epilogue10collective6detail29Sm90TmaWarpSpecializedAdapterINS1C_15DefaultEpilogueIaSJ_SJ_NS1B_6thread17LinearCombinationIaLi1EiiLNS1G_9ScaleType4KindE0ELNS_15FloatRoundStyleE2EaEENS1_15EpilogueDefaultEEEEEvvEEEEvNT_6ParamsE --------------------------
	.section	.nv.shared._ZN7cutlass13device_kernelINS_4gemm6kernel13GemmUniversalIN4cute5tupleIJiiiiEEENS1_10collective13CollectiveMmaINS1_34MainloopSm90TmaGmmaWarpSpecializedILi3ENS5_IJNS4_1CILi2EEESB_NSA_ILi1EEEEEENS1_35KernelTmaWarpSpecializedCooperativeEEENS5_IJNSA_ILi128EEESG_NSA_ILi64EEEEEEaNS5_IJlSC_lEEEaSJ_NS4_8TiledMMAINS4_8MMA_AtomIJNS4_4SM904GMMA27MMA_64x128x32_S32S8S8_SS_TNEEEENS4_6LayoutINS5_IJSB_SC_SC_EEENS5_IJSC_NSA_ILi0EEESS_EEEEENS5_IJNS4_10UnderscoreESV_SV_EEEEENS4_23SM90_TMA_LOAD_MULTICASTENS4_14ComposedLayoutINS4_7SwizzleILi2ELi4ELi3EEENS4_18smem_ptr_flag_bitsILi8EEENSQ_INS5_IJNSA_ILi8EEESH_EEENS5_IJSH_SC_EEEEEEEvNS4_8identityESY_S18_vS19_EENS_8epilogue10collective6detail29Sm90TmaWarpSpecializedAdapterINS1C_15DefaultEpilogueIaSJ_SJ_NS1B_6thread17LinearCombinationIaLi1EiiLNS1G_9ScaleType4KindE0ELNS_15FloatRoundStyleE2EaEENS1_15EpilogueDefaultEEEEEvvEEEEvNT_6ParamsE,"aw",@nobits
	.sectionflags	@""
	.align	16
	.zero		1024


//--------------------- .nv.shared.reserved.0     --------------------------
	.section	.nv.shared.reserved.0,"aw",@nobits
	.weak		__nv_reservedSMEM_offset_0_alias
	.size		__nv_reservedSMEM_offset_0_alias, 0, 0
	.other		__nv_reservedSMEM_offset_0_alias,@"STO_CUDA_RESERVED_SHARED STV_DEFAULT"
__nv_reservedSMEM_offset_0_alias:
	.zero		0


//--------------------- .nv.global                --------------------------
	.section	.nv.global,"aw",@nobits
.nv.global:
	.type		_ZN39_INTERNAL_e691ab96_4_k_cu_9a301260_53354cute1_E,@object
	.size		_ZN39_INTERNAL_e691ab96_4_k_cu_9a301260_53354cute1_E,(_ZN39_INTERNAL_e691ab96_4_k_cu_9a301260_53354cuda3std3__45__cpo6cbeginE - _ZN39_INTERNAL_e691ab96_4_k_cu_9a301260_53354cute1_E)
_ZN39_INTERNAL_e691ab96_4_k_cu_9a301260_53354cute1_E:
	.zero		1
	.type		_ZN39_INTERNAL_e691ab96_4_k_cu_9a301260_53354cuda3std3__45__cpo6cbeginE,@object
	.size		_ZN39_INTERNAL_e691ab96_4_k_cu_9a301260_53354cuda3std3__45__cpo6cbeginE,(_ZN39_INTERNAL_e691ab96_4_k_cu_9a301260_53354cuda3std3__48in_placeE - _ZN39_INTERNAL_e691ab96_4_k_cu_9a301260_53354cuda3std3__45__cpo6cbeginE)
_ZN39_INTERNAL_e691ab96_4_k_cu_9a301260_53354cuda3std3__45__cpo6cbeginE:
	.zero		1
	.type		_ZN39_INTERNAL_e691ab96_4_k_cu_9a301260_53354cuda3std3__48in_placeE,@object
	.size		_ZN39_INTERNAL_e691ab96_4_k_cu_9a301260_53354cuda3std3__48in_placeE,(_ZN39_INTERNAL_e691ab96_4_k_cu_9a301260_53354cuda3std6ranges3__45__cpo9iter_moveE - _ZN39_INTERNAL_e691ab96_4_k_cu_9a301260_53354cuda3std3__48in_placeE)
_ZN39_INTERNAL_e691ab96_4_k_cu_9a301260_53354cuda3std3__48in_placeE:
	.zero		1
	.type		_ZN39_INTERNAL_e691ab96_4_k_cu_9a301260_53354cuda3std6ranges3__45__cpo9iter_moveE,@object
	.size		_ZN39_INTERNAL_e691ab96_4_k_cu_9a301260_53354cuda3std6ranges3__45__cpo9iter_moveE,(_ZN39_INTERNAL_e691ab96_4_k_cu_9a301260_53354cuda3std3__45__cpo5beginE - _ZN39_INTERNAL_e691ab96_4_k_cu_9a301260_53354cuda3std6ranges3__45__cpo9iter_moveE)
_ZN39_INTERNAL_e691ab96_4_k_cu_9a301260_53354cuda3std6ranges3__45__cpo9iter_moveE:
	.zero		1
	.type		_ZN39_INTERNAL_e691ab96_4_k_cu_9a301260_53354cuda3std3__45__cpo5beginE,@object
	.size		_ZN39_INTERNAL_e691ab96_4_k_cu_9a301260_53354cuda3std3__45__cpo5beginE,(_ZN39_INTERNAL_e691ab96_4_k_cu_9a301260_53354cuda3std3__441_GLOBAL__N__e691ab96_4_k_cu_9a301260_53356ignoreE - _ZN39_INTERNAL_e691ab96_4_k_cu_9a301260_53354cuda3std3__45__cpo5beginE)
_ZN39_INTERNAL_e691ab96_4_k_cu_9a301260_53354cuda3std3__45__cpo5beginE:
	.zero		1
	.type		_ZN39_INTERNAL_e691ab96_4_k_cu_9a301260_53354cuda3std3__441_GLOBAL__N__e691ab96_4_k_cu_9a301260_53356ignoreE,@object
	.size		_ZN39_INTERNAL_e691ab96_4_k_cu_9a301260_53354cuda3std3__441_GLOBAL__N__e691ab96_4_k_cu_9a301260_53356ignoreE,(_ZN39_INTERNAL_e691ab96_4_k_cu_9a301260_53354cute7productE - _ZN39_INTERNAL_e691ab96_4_k_cu_9a301260_53354cuda3std3__441_GLOBAL__N__e691ab96_4_k_cu_9a301260_53356ignoreE)
_ZN39_INTERNAL_e691ab96_4_k_cu_9a301260_53354cuda3std3__441_GLOBAL__N__e691ab96_4_k_cu_9a301260_53356ignoreE:
	.zero		1
	.type		_ZN39_INTERNAL_e691ab96_4_k_cu_9a301260_53354cute7productE,@object
	.size		_ZN39_INTERNAL_e691ab96_4_k_cu_9a301260_53354cute7productE,(_ZN39_INTERNAL_e691ab96_4_k_cu_9a301260_53354cuda3std3__45__cpo3endE - _ZN39_INTERNAL_e691ab96_4_k_cu_9a301260_53354cute7productE)
_ZN39_INTERNAL_e691ab96_4_k_cu_9a301260_53354cute7productE:
	.zero		1
	.type		_ZN39_INTERNAL_e691ab96_4_k_cu_9a301260_53354cuda3std3__45__cpo3endE,@object
	.size		_ZN39_INTERNAL_e691ab96_4_k_cu_9a301260_53354cuda3std3__45__cpo3endE,(_ZN39_INTERNAL_e691ab96_4_k_cu_9a301260_53354cuda3std3__419piecewise_constructE - _ZN39_INTERNAL_e691ab96_4_k_cu_9a301260_53354cuda3std3__45__cpo3endE)
_ZN39_INTERNAL_e691ab96_4_k_cu_9a301260_53354cuda3std3__45__cpo3endE:
	.zero		1
	.type		_ZN39_INTERNAL_e691ab96_4_k_cu_9a301260_53354cuda3std3__419piecewise_constructE,@object
	.size		_ZN39_INTERNAL_e691ab96_4_k_cu_9a301260_53354cuda3std3__419piecewise_constructE,(_ZN39_INTERNAL_e691ab96_4_k_cu_9a301260_53354cuda3std3__45__cpo4cendE - _ZN39_INTERNAL_e691ab96_4_k_cu_9a301260_53354cuda3std3__419piecewise_constructE)
_ZN39_INTERNAL_e691ab96_4_k_cu_9a301260_53354cuda3std3__419piecewise_constructE:
	.zero		1
	.type		_ZN39_INTERNAL_e691ab96_4_k_cu_9a301260_53354cuda3std3__45__cpo4cendE,@object
	.size		_ZN39_INTERNAL_e691ab96_4_k_cu_9a301260_53354cuda3std3__45__cpo4cendE,(_ZN39_INTERNAL_e691ab96_4_k_cu_9a301260_53354cuda3std6ranges3__45__cpo4swapE - _ZN39_INTERNAL_e691ab96_4_k_cu_9a301260_53354cuda3std3__45__cpo4cendE)
_ZN39_INTERNAL_e691ab96_4_k_cu_9a301260_53354cuda3std3__45__cpo4cendE:
	.zero		1
	.type		_ZN39_INTERNAL_e691ab96_4_k_cu_9a301260_53354cuda3std6ranges3__45__cpo4swapE,@object
	.size		_ZN39_INTERNAL_e691ab96_4_k_cu_9a301260_53354cuda3std6ranges3__45__cpo4swapE,(.L_8 - _ZN39_INTERNAL_e691ab96_4_k_cu_9a301260_53354cuda3std6ranges3__45__cpo4swapE)
_ZN39_INTERNAL_e691ab96_4_k_cu_9a301260_53354cuda3std6ranges3__45__cpo4swapE:
	.zero		1
.L_8:


//--------------------- .nv.constant0._ZN7cutlass13device_kernelINS_4gemm6kernel13GemmUniversalIN4cute5tupleIJiiiiEEENS1_10collective13CollectiveMmaINS1_34MainloopSm90TmaGmmaWarpSpecializedILi3ENS5_IJNS4_1CILi2EEESB_NSA_ILi1EEEEEENS1_35KernelTmaWarpSpecializedCooperativeEEENS5_IJNSA_ILi128EEESG_NSA_ILi64EEEEEEaNS5_IJlSC_lEEEaSJ_NS4_8TiledMMAINS4_8MMA_AtomIJNS4_4SM904GMMA27MMA_64x128x32_S32S8S8_SS_TNEEEENS4_6LayoutINS5_IJSB_SC_SC_EEENS5_IJSC_NSA_ILi0EEESS_EEEEENS5_IJNS4_10UnderscoreESV_SV_EEEEENS4_23SM90_TMA_LOAD_MULTICASTENS4_14ComposedLayoutINS4_7SwizzleILi2ELi4ELi3EEENS4_18smem_ptr_flag_bitsILi8EEENSQ_INS5_IJNSA_ILi8EEESH_EEENS5_IJSH_SC_EEEEEEEvNS4_8identityESY_S18_vS19_EENS_8epilogue10collective6detail29Sm90TmaWarpSpecializedAdapterINS1C_15DefaultEpilogueIaSJ_SJ_NS1B_6thread17LinearCombinationIaLi1EiiLNS1G_9ScaleType4KindE0ELNS_15FloatRoundStyleE2EaEENS1_15EpilogueDefaultEEEEEvvEEEEvNT_6ParamsE --------------------------
	.section	.nv.constant0._ZN7cutlass13device_kernelINS_4gemm6kernel13GemmUniversalIN4cute5tupleIJiiiiEEENS1_10collective13CollectiveMmaINS1_34MainloopSm90TmaGmmaWarpSpecializedILi3ENS5_IJNS4_1CILi2EEESB_NSA_ILi1EEEEEENS1_35KernelTmaWarpSpecializedCooperativeEEENS5_IJNSA_ILi128EEESG_NSA_ILi64EEEEEEaNS5_IJlSC_lEEEaSJ_NS4_8TiledMMAINS4_8MMA_AtomIJNS4_4SM904GMMA27MMA_64x128x32_S32S8S8_SS_TNEEEENS4_6LayoutINS5_IJSB_SC_SC_EEENS5_IJSC_NSA_ILi0EEESS_EEEEENS5_IJNS4_10UnderscoreESV_SV_EEEEENS4_23SM90_TMA_LOAD_MULTICASTENS4_14ComposedLayoutINS4_7SwizzleILi2ELi4ELi3EEENS4_18smem_ptr_flag_bitsILi8EEENSQ_INS5_IJNSA_ILi8EEESH_EEENS5_IJSH_SC_EEEEEEEvNS4_8identityESY_S18_vS19_EENS_8epilogue10collective6detail29Sm90TmaWarpSpecializedAdapterINS1C_15DefaultEpilogueIaSJ_SJ_NS1B_6thread17LinearCombinationIaLi1EiiLNS1G_9ScaleType4KindE0ELNS_15FloatRoundStyleE2EaEENS1_15EpilogueDefaultEEEEEvvEEEEvNT_6ParamsE,"a",@progbits
	.sectionflags	@""
	.align	4
.nv.constant0._ZN7cutlass13device_kernelINS_4gemm6kernel13GemmUniversalIN4cute5tupleIJiiiiEEENS1_10collective13CollectiveMmaINS1_34MainloopSm90TmaGmmaWarpSpecializedILi3ENS5_IJNS4_1CILi2EEESB_NSA_ILi1EEEEEENS1_35KernelTmaWarpSpecializedCooperativeEEENS5_IJNSA_ILi128EEESG_NSA_ILi64EEEEEEaNS5_IJlSC_lEEEaSJ_NS4_8TiledMMAINS4_8MMA_AtomIJNS4_4SM904GMMA27MMA_64x128x32_S32S8S8_SS_TNEEEENS4_6LayoutINS5_IJSB_SC_SC_EEENS5_IJSC_NSA_ILi0EEESS_EEEEENS5_IJNS4_10UnderscoreESV_SV_EEEEENS4_23SM90_TMA_LOAD_MULTICASTENS4_14ComposedLayoutINS4_7SwizzleILi2ELi4ELi3EEENS4_18smem_ptr_flag_bitsILi8EEENSQ_INS5_IJNSA_ILi8EEESH_EEENS5_IJSH_SC_EEEEEEEvNS4_8identityESY_S18_vS19_EENS_8epilogue10collective6detail29Sm90TmaWarpSpecializedAdapterINS1C_15DefaultEpilogueIaSJ_SJ_NS1B_6thread17LinearCombinationIaLi1EiiLNS1G_9ScaleType4KindE0ELNS_15FloatRoundStyleE2EaEENS1_15EpilogueDefaultEEEEEvvEEEEvNT_6ParamsE:
	.zero		1664


//--------------------- SYMBOLS --------------------------

	.type		.nv.reservedSmem.offset0,@object
	.size		.nv.reservedSmem.offset0,0x4
	.type		__assertfail,@function
